//
// Generated by NVIDIA NVVM Compiler
//
// Compiler Build ID: CL-36424714
// Cuda compilation tools, release 13.0, V13.0.88
// Based on NVVM 20.0.0
//

.version 9.0
.target sm_100
.address_size 64

	// .globl	_Z8gpu_hashmPjPm
.global .align 8 .u64 hashes_per_thread = 1048576;
.global .align 1 .b8 $str[63] = {97, 98, 99, 100, 101, 102, 103, 104, 105, 106, 107, 108, 109, 110, 111, 112, 113, 114, 115, 116, 117, 118, 119, 120, 121, 122, 65, 66, 67, 68, 69, 70, 71, 72, 73, 74, 75, 76, 77, 78, 79, 80, 81, 82, 83, 84, 85, 86, 87, 88, 89, 90, 48, 49, 50, 51, 52, 53, 54, 55, 56, 57};
.global .align 8 .u64 chars = generic($str);
.global .align 4 .u32 message_prefix_len = 16;
.global .align 4 .b8 K[256] = {152, 47, 138, 66, 145, 68, 55, 113, 207, 251, 192, 181, 165, 219, 181, 233, 91, 194, 86, 57, 241, 17, 241, 89, 164, 130, 63, 146, 213, 94, 28, 171, 152, 170, 7, 216, 1, 91, 131, 18, 190, 133, 49, 36, 195, 125, 12, 85, 116, 93, 190, 114, 254, 177, 222, 128, 167, 6, 220, 155, 116, 241, 155, 193, 193, 105, 155, 228, 134, 71, 190, 239, 198, 157, 193, 15, 204, 161, 12, 36, 111, 44, 233, 45, 170, 132, 116, 74, 220, 169, 176, 92, 218, 136, 249, 118, 82, 81, 62, 152, 109, 198, 49, 168, 200, 39, 3, 176, 199, 127, 89, 191, 243, 11, 224, 198, 71, 145, 167, 213, 81, 99, 202, 6, 103, 41, 41, 20, 133, 10, 183, 39, 56, 33, 27, 46, 252, 109, 44, 77, 19, 13, 56, 83, 84, 115, 10, 101, 187, 10, 106, 118, 46, 201, 194, 129, 133, 44, 114, 146, 161, 232, 191, 162, 75, 102, 26, 168, 112, 139, 75, 194, 163, 81, 108, 199, 25, 232, 146, 209, 36, 6, 153, 214, 133, 53, 14, 244, 112, 160, 106, 16, 22, 193, 164, 25, 8, 108, 55, 30, 76, 119, 72, 39, 181, 188, 176, 52, 179, 12, 28, 57, 74, 170, 216, 78, 79, 202, 156, 91, 243, 111, 46, 104, 238, 130, 143, 116, 111, 99, 165, 120, 20, 120, 200, 132, 8, 2, 199, 140, 250, 255, 190, 144, 235, 108, 80, 164, 247, 163, 249, 190, 242, 120, 113, 198};
.global .align 1 .b8 _ZN34_INTERNAL_2e1a5a30_4_k_cu__Z2Chjjj4cuda3std6ranges3__45__cpo4swapE[1];

.visible .entry _Z8gpu_hashmPjPm(
	.param .u64 _Z8gpu_hashmPjPm_param_0,
	.param .u64 .ptr .align 1 _Z8gpu_hashmPjPm_param_1,
	.param .u64 .ptr .align 1 _Z8gpu_hashmPjPm_param_2
)
{
	.reg .pred 	%p<18>;
	.reg .b16 	%rs<19>;
	.reg .b32 	%r<3800>;
	.reg .b64 	%rd<85>;

	ld.param.u64 	%rd9, [_Z8gpu_hashmPjPm_param_0];
	ld.param.u64 	%rd12, [_Z8gpu_hashmPjPm_param_1];
	cvta.to.global.u64 	%rd13, %rd12;
	mov.u32 	%r25, %tid.x;
	mov.u32 	%r26, %ctaid.x;
	mov.u32 	%r27, %ntid.x;
	mad.lo.s32 	%r28, %r26, %r27, %r25;
	cvt.u64.u32 	%rd14, %r28;
	add.s64 	%rd15, %rd9, %rd14;
	shl.b64 	%rd83, %rd15, 20;
	mov.b32 	%r29, 291;
	mov.b32 	%r30, 0;
	mov.b32 	%r31, 248;
	prmt.b32 	%r32, %r31, %r30, %r29;
	shl.b32 	%r33, %r28, 3;
	mul.wide.u32 	%rd16, %r33, 4;
	add.s64 	%rd2, %rd13, %rd16;
	prmt.b32 	%r1, %r32, 0, 291;
	mov.b64 	%rd84, 0;
	mul.wide.u32 	%rd18, %r28, 8;
	mov.u64 	%rd22, $str;
	mul.wide.u32 	%rd25, %r28, 1048576;
	shr.u32 	%r2381, %r1, 10;
	shr.u32 	%r2461, %r1, 3;
$L__BB0_1:
	ld.param.u64 	%rd82, [_Z8gpu_hashmPjPm_param_2];
	ld.param.u64 	%rd81, [_Z8gpu_hashmPjPm_param_0];
	cvta.to.global.u64 	%rd17, %rd82;
	add.s64 	%rd5, %rd17, %rd18;
	shr.u64 	%rd19, %rd83, 1;
	mul.hi.u64 	%rd20, %rd19, -8925843906633654007;
	shr.u64 	%rd21, %rd20, 4;
	mad.lo.s64 	%rd23, %rd21, -62, %rd22;
	shl.b64 	%rd24, %rd81, 20;
	add.s64 	%rd26, %rd24, %rd25;
	add.s64 	%rd6, %rd26, %rd84;
	add.s64 	%rd27, %rd6, %rd23;
	ld.global.nc.u8 	%rs1, [%rd27];
	cvt.u32.u8 	%r2342, %rs1;
	shr.u64 	%rd28, %rd6, 1;
	mul.hi.u64 	%rd29, %rd28, -8925843906633654007;
	shr.u64 	%rd30, %rd29, 4;
	mul.hi.u64 	%rd31, %rd30, 595056260442243601;
	shr.u64 	%rd32, %rd31, 1;
	mul.lo.s64 	%rd33, %rd32, 62;
	sub.s64 	%rd34, %rd30, %rd33;
	add.s64 	%rd35, %rd22, %rd34;
	mul.hi.u64 	%rd36, %rd6, 2457006494729263899;
	shr.u64 	%rd37, %rd36, 9;
	mul.hi.u64 	%rd38, %rd37, 297528130221121801;
	mul.lo.s64 	%rd39, %rd38, 62;
	sub.s64 	%rd40, %rd37, %rd39;
	add.s64 	%rd41, %rd22, %rd40;
	ld.global.nc.u8 	%rs2, [%rd41];
	cvt.u32.u8 	%r2343, %rs2;
	shr.u64 	%rd42, %rd6, 3;
	mul.hi.u64 	%rd43, %rd42, 2536264768752788541;
	shr.u64 	%rd44, %rd43, 12;
	mul.hi.u64 	%rd45, %rd44, 297528130221121801;
	mul.lo.s64 	%rd46, %rd45, 62;
	sub.s64 	%rd47, %rd44, %rd46;
	add.s64 	%rd48, %rd22, %rd47;
	ld.global.nc.u8 	%rs3, [%rd48];
	cvt.u16.u8 	%rs4, %rs3;
	mul.hi.u64 	%rd49, %rd6, 5236159522586402149;
	shr.u64 	%rd50, %rd49, 22;
	mul.hi.u64 	%rd51, %rd50, 297528130221121801;
	mul.lo.s64 	%rd52, %rd51, 62;
	sub.s64 	%rd53, %rd50, %rd52;
	add.s64 	%rd54, %rd22, %rd53;
	ld.global.nc.u8 	%rs5, [%rd54];
	cvt.u32.u8 	%r2344, %rs5;
	mul.hi.u64 	%rd55, %rd6, 2702533947141368851;
	shr.u64 	%rd56, %rd55, 27;
	mul.hi.u64 	%rd57, %rd56, 297528130221121801;
	mul.lo.s64 	%rd58, %rd57, 62;
	sub.s64 	%rd59, %rd56, %rd58;
	add.s64 	%rd60, %rd22, %rd59;
	mul.hi.u64 	%rd61, %rd6, -7287894227448415715;
	shr.u64 	%rd62, %rd61, 35;
	cvt.u32.u64 	%r2345, %rd62;
	mul.hi.u32 	%r2346, %r2345, 554189329;
	shr.u32 	%r2347, %r2346, 3;
	mul.lo.s32 	%r2348, %r2347, 62;
	sub.s32 	%r2349, %r2345, %r2348;
	cvt.u64.u32 	%rd63, %r2349;
	add.s64 	%rd64, %rd22, %rd63;
	ld.global.nc.u8 	%rs6, [%rd64];
	cvt.u32.u8 	%r2350, %rs6;
	mul.hi.u64 	%rd65, %rd6, 2879703186131906039;
	shr.u64 	%rd66, %rd65, 39;
	cvt.u32.u64 	%r2351, %rd66;
	mul.hi.u32 	%r2352, %r2351, 69273667;
	mul.lo.s32 	%r2353, %r2352, 62;
	sub.s32 	%r2354, %r2351, %r2353;
	cvt.u64.u32 	%rd67, %r2354;
	add.s64 	%rd68, %rd22, %rd67;
	ld.global.nc.u8 	%rs7, [%rd68];
	cvt.u16.u8 	%rs8, %rs7;
	shr.u64 	%rd69, %rd6, 8;
	mul.hi.u64 	%rd70, %rd69, 92893651165545357;
	{ .reg .b32 tmp; mov.b64 {tmp, %r2355}, %rd70; }
	mul.hi.u32 	%r2356, %r2355, 69273667;
	mul.lo.s32 	%r2357, %r2356, 62;
	sub.s32 	%r2358, %r2355, %r2357;
	cvt.u64.u32 	%rd71, %r2358;
	add.s64 	%rd72, %rd22, %rd71;
	ld.global.nc.u8 	%rs9, [%rd72];
	cvt.u32.u8 	%r2359, %rs9;
	shr.u64 	%rd73, %rd6, 9;
	mul.hi.u64 	%rd74, %rd73, 2996569392436947;
	shr.u64 	%rd75, %rd74, 32;
	cvt.u16.u64 	%rs10, %rd75;
	mul.hi.u16 	%rs11, %rs10, 2115;
	shr.u16 	%rs12, %rs11, 1;
	mul.lo.s16 	%rs13, %rs12, 62;
	sub.s16 	%rs14, %rs10, %rs13;
	cvt.u64.u16 	%rd76, %rs14;
	add.s64 	%rd77, %rd22, %rd76;
	mul.hi.u64 	%rd78, %rd6, -5776862028370986669;
	shr.u64 	%rd79, %rd78, 59;
	add.s64 	%rd80, %rd22, %rd79;
	ld.global.nc.u8 	%rs15, [%rd80];
	cvt.u32.u8 	%r2360, %rs15;
	or.b32  	%r80, %r2342, 1701064448;
	mul.wide.u16 	%r2361, %rs4, 256;
	or.b32  	%r2362, %r2361, %r2344;
	shl.b32 	%r2363, %r2343, 16;
	or.b32  	%r2364, %r2362, %r2363;
	ld.global.nc.u8 	%rs16, [%rd35];
	cvt.u32.u8 	%r2365, %rs16;
	shl.b32 	%r2366, %r2365, 24;
	or.b32  	%r96, %r2364, %r2366;
	mul.wide.u16 	%r2367, %rs8, 256;
	or.b32  	%r2368, %r2367, %r2359;
	shl.b32 	%r2369, %r2350, 16;
	or.b32  	%r2370, %r2368, %r2369;
	ld.global.nc.u8 	%rs17, [%rd60];
	cvt.u32.u8 	%r2371, %rs17;
	shl.b32 	%r2372, %r2371, 24;
	or.b32  	%r112, %r2370, %r2372;
	shl.b32 	%r2373, %r2360, 16;
	ld.global.nc.u8 	%rs18, [%rd77];
	cvt.u32.u8 	%r2374, %rs18;
	shl.b32 	%r2375, %r2374, 24;
	or.b32  	%r2376, %r2373, %r2375;
	or.b32  	%r128, %r2376, 24929;
	mov.b32 	%r256, 0;
	mov.b32 	%r789, 17;
	// begin inline asm
	shf.r.wrap.b32 %r34, %r256, %r256, %r789;
	// end inline asm
	mov.b32 	%r793, 19;
	// begin inline asm
	shf.r.wrap.b32 %r38, %r256, %r256, %r793;
	// end inline asm
	xor.b32  	%r2377, %r34, %r38;
	mov.b32 	%r48, 1632527734;
	mov.b32 	%r797, 7;
	// begin inline asm
	shf.r.wrap.b32 %r42, %r48, %r48, %r797;
	// end inline asm
	mov.b32 	%r801, 18;
	// begin inline asm
	shf.r.wrap.b32 %r46, %r48, %r48, %r801;
	// end inline asm
	xor.b32  	%r2378, %r42, %r46;
	xor.b32  	%r2379, %r2378, 204065966;
	add.s32 	%r2380, %r2377, %r2379;
	add.s32 	%r67, %r2380, 1147497588;
	// begin inline asm
	shf.r.wrap.b32 %r50, %r1, %r1, %r789;
	// end inline asm
	// begin inline asm
	shf.r.wrap.b32 %r54, %r1, %r1, %r793;
	// end inline asm
	xor.b32  	%r2382, %r2381, %r50;
	xor.b32  	%r2383, %r2382, %r54;
	mov.b32 	%r64, 1701991795;
	// begin inline asm
	shf.r.wrap.b32 %r58, %r64, %r64, %r797;
	// end inline asm
	// begin inline asm
	shf.r.wrap.b32 %r62, %r64, %r64, %r801;
	// end inline asm
	xor.b32  	%r2384, %r58, %r62;
	xor.b32  	%r2385, %r2384, 212748974;
	add.s32 	%r2386, %r2383, %r2385;
	add.s32 	%r83, %r2386, 1632527734;
	// begin inline asm
	shf.r.wrap.b32 %r66, %r67, %r67, %r789;
	// end inline asm
	// begin inline asm
	shf.r.wrap.b32 %r70, %r67, %r67, %r793;
	// end inline asm
	shr.u32 	%r2387, %r67, 10;
	xor.b32  	%r2388, %r2387, %r66;
	xor.b32  	%r2389, %r2388, %r70;
	// begin inline asm
	shf.r.wrap.b32 %r74, %r80, %r80, %r797;
	// end inline asm
	// begin inline asm
	shf.r.wrap.b32 %r78, %r80, %r80, %r801;
	// end inline asm
	shr.u32 	%r2390, %r80, 3;
	xor.b32  	%r2391, %r2390, %r74;
	xor.b32  	%r2392, %r2391, %r78;
	add.s32 	%r2393, %r2389, %r2392;
	add.s32 	%r99, %r2393, 1701991795;
	// begin inline asm
	shf.r.wrap.b32 %r82, %r83, %r83, %r789;
	// end inline asm
	// begin inline asm
	shf.r.wrap.b32 %r86, %r83, %r83, %r793;
	// end inline asm
	shr.u32 	%r2394, %r83, 10;
	xor.b32  	%r2395, %r2394, %r82;
	xor.b32  	%r2396, %r2395, %r86;
	// begin inline asm
	shf.r.wrap.b32 %r90, %r96, %r96, %r797;
	// end inline asm
	// begin inline asm
	shf.r.wrap.b32 %r94, %r96, %r96, %r801;
	// end inline asm
	shr.u32 	%r2397, %r96, 3;
	xor.b32  	%r2398, %r2397, %r90;
	xor.b32  	%r2399, %r2398, %r94;
	add.s32 	%r2400, %r2396, %r80;
	add.s32 	%r336, %r2400, %r2399;
	// begin inline asm
	shf.r.wrap.b32 %r98, %r99, %r99, %r789;
	// end inline asm
	// begin inline asm
	shf.r.wrap.b32 %r102, %r99, %r99, %r793;
	// end inline asm
	shr.u32 	%r2401, %r99, 10;
	xor.b32  	%r2402, %r2401, %r98;
	xor.b32  	%r2403, %r2402, %r102;
	// begin inline asm
	shf.r.wrap.b32 %r106, %r112, %r112, %r797;
	// end inline asm
	// begin inline asm
	shf.r.wrap.b32 %r110, %r112, %r112, %r801;
	// end inline asm
	shr.u32 	%r2404, %r112, 3;
	xor.b32  	%r2405, %r2404, %r106;
	xor.b32  	%r2406, %r2405, %r110;
	add.s32 	%r2407, %r2403, %r96;
	add.s32 	%r352, %r2407, %r2406;
	// begin inline asm
	shf.r.wrap.b32 %r114, %r336, %r336, %r789;
	// end inline asm
	// begin inline asm
	shf.r.wrap.b32 %r118, %r336, %r336, %r793;
	// end inline asm
	shr.u32 	%r2408, %r336, 10;
	xor.b32  	%r2409, %r2408, %r114;
	xor.b32  	%r2410, %r2409, %r118;
	// begin inline asm
	shf.r.wrap.b32 %r122, %r128, %r128, %r797;
	// end inline asm
	// begin inline asm
	shf.r.wrap.b32 %r126, %r128, %r128, %r801;
	// end inline asm
	shr.u32 	%r2411, %r128, 3;
	xor.b32  	%r2412, %r2411, %r122;
	xor.b32  	%r2413, %r2412, %r126;
	add.s32 	%r2414, %r2410, %r112;
	add.s32 	%r368, %r2414, %r2413;
	// begin inline asm
	shf.r.wrap.b32 %r130, %r352, %r352, %r789;
	// end inline asm
	// begin inline asm
	shf.r.wrap.b32 %r134, %r352, %r352, %r793;
	// end inline asm
	shr.u32 	%r2415, %r352, 10;
	xor.b32  	%r2416, %r2415, %r130;
	xor.b32  	%r2417, %r2416, %r134;
	mov.b32 	%r144, 1633771904;
	// begin inline asm
	shf.r.wrap.b32 %r138, %r144, %r144, %r797;
	// end inline asm
	// begin inline asm
	shf.r.wrap.b32 %r142, %r144, %r144, %r801;
	// end inline asm
	xor.b32  	%r2418, %r138, %r142;
	xor.b32  	%r2419, %r2418, 204221488;
	add.s32 	%r2420, %r2417, %r1;
	add.s32 	%r2421, %r2420, %r128;
	add.s32 	%r384, %r2421, %r2419;
	// begin inline asm
	shf.r.wrap.b32 %r146, %r368, %r368, %r789;
	// end inline asm
	// begin inline asm
	shf.r.wrap.b32 %r150, %r368, %r368, %r793;
	// end inline asm
	shr.u32 	%r2422, %r368, 10;
	xor.b32  	%r2423, %r2422, %r146;
	xor.b32  	%r2424, %r2423, %r150;
	// begin inline asm
	shf.r.wrap.b32 %r154, %r256, %r256, %r797;
	// end inline asm
	// begin inline asm
	shf.r.wrap.b32 %r158, %r256, %r256, %r801;
	// end inline asm
	xor.b32  	%r2425, %r154, %r158;
	add.s32 	%r2426, %r2424, %r67;
	add.s32 	%r2427, %r2426, %r2425;
	add.s32 	%r179, %r2427, 1633771904;
	// begin inline asm
	shf.r.wrap.b32 %r162, %r384, %r384, %r789;
	// end inline asm
	// begin inline asm
	shf.r.wrap.b32 %r166, %r384, %r384, %r793;
	// end inline asm
	shr.u32 	%r2428, %r384, 10;
	xor.b32  	%r2429, %r2428, %r162;
	xor.b32  	%r2430, %r2429, %r166;
	// begin inline asm
	shf.r.wrap.b32 %r170, %r256, %r256, %r797;
	// end inline asm
	// begin inline asm
	shf.r.wrap.b32 %r174, %r256, %r256, %r801;
	// end inline asm
	xor.b32  	%r2431, %r170, %r174;
	add.s32 	%r2432, %r2430, %r83;
	add.s32 	%r416, %r2432, %r2431;
	// begin inline asm
	shf.r.wrap.b32 %r178, %r179, %r179, %r789;
	// end inline asm
	// begin inline asm
	shf.r.wrap.b32 %r182, %r179, %r179, %r793;
	// end inline asm
	shr.u32 	%r2433, %r179, 10;
	xor.b32  	%r2434, %r2433, %r178;
	xor.b32  	%r2435, %r2434, %r182;
	// begin inline asm
	shf.r.wrap.b32 %r186, %r256, %r256, %r797;
	// end inline asm
	// begin inline asm
	shf.r.wrap.b32 %r190, %r256, %r256, %r801;
	// end inline asm
	xor.b32  	%r2436, %r186, %r190;
	add.s32 	%r2437, %r2435, %r99;
	add.s32 	%r432, %r2437, %r2436;
	// begin inline asm
	shf.r.wrap.b32 %r194, %r416, %r416, %r789;
	// end inline asm
	// begin inline asm
	shf.r.wrap.b32 %r198, %r416, %r416, %r793;
	// end inline asm
	shr.u32 	%r2438, %r416, 10;
	xor.b32  	%r2439, %r2438, %r194;
	xor.b32  	%r2440, %r2439, %r198;
	// begin inline asm
	shf.r.wrap.b32 %r202, %r256, %r256, %r797;
	// end inline asm
	// begin inline asm
	shf.r.wrap.b32 %r206, %r256, %r256, %r801;
	// end inline asm
	xor.b32  	%r2441, %r202, %r206;
	add.s32 	%r2442, %r2440, %r336;
	add.s32 	%r448, %r2442, %r2441;
	// begin inline asm
	shf.r.wrap.b32 %r210, %r432, %r432, %r789;
	// end inline asm
	// begin inline asm
	shf.r.wrap.b32 %r214, %r432, %r432, %r793;
	// end inline asm
	shr.u32 	%r2443, %r432, 10;
	xor.b32  	%r2444, %r2443, %r210;
	xor.b32  	%r2445, %r2444, %r214;
	// begin inline asm
	shf.r.wrap.b32 %r218, %r256, %r256, %r797;
	// end inline asm
	// begin inline asm
	shf.r.wrap.b32 %r222, %r256, %r256, %r801;
	// end inline asm
	xor.b32  	%r2446, %r218, %r222;
	add.s32 	%r2447, %r2445, %r352;
	add.s32 	%r464, %r2447, %r2446;
	// begin inline asm
	shf.r.wrap.b32 %r226, %r448, %r448, %r789;
	// end inline asm
	// begin inline asm
	shf.r.wrap.b32 %r230, %r448, %r448, %r793;
	// end inline asm
	shr.u32 	%r2448, %r448, 10;
	xor.b32  	%r2449, %r2448, %r226;
	xor.b32  	%r2450, %r2449, %r230;
	// begin inline asm
	shf.r.wrap.b32 %r234, %r256, %r256, %r797;
	// end inline asm
	// begin inline asm
	shf.r.wrap.b32 %r238, %r256, %r256, %r801;
	// end inline asm
	xor.b32  	%r2451, %r234, %r238;
	add.s32 	%r2452, %r2450, %r368;
	add.s32 	%r480, %r2452, %r2451;
	// begin inline asm
	shf.r.wrap.b32 %r242, %r464, %r464, %r789;
	// end inline asm
	// begin inline asm
	shf.r.wrap.b32 %r246, %r464, %r464, %r793;
	// end inline asm
	shr.u32 	%r2453, %r464, 10;
	xor.b32  	%r2454, %r2453, %r242;
	xor.b32  	%r2455, %r2454, %r246;
	// begin inline asm
	shf.r.wrap.b32 %r250, %r256, %r256, %r797;
	// end inline asm
	// begin inline asm
	shf.r.wrap.b32 %r254, %r256, %r256, %r801;
	// end inline asm
	xor.b32  	%r2456, %r250, %r254;
	add.s32 	%r2457, %r2455, %r384;
	add.s32 	%r496, %r2457, %r2456;
	// begin inline asm
	shf.r.wrap.b32 %r258, %r480, %r480, %r789;
	// end inline asm
	// begin inline asm
	shf.r.wrap.b32 %r262, %r480, %r480, %r793;
	// end inline asm
	shr.u32 	%r2458, %r480, 10;
	xor.b32  	%r2459, %r2458, %r258;
	xor.b32  	%r2460, %r2459, %r262;
	// begin inline asm
	shf.r.wrap.b32 %r266, %r1, %r1, %r797;
	// end inline asm
	// begin inline asm
	shf.r.wrap.b32 %r270, %r1, %r1, %r801;
	// end inline asm
	xor.b32  	%r2462, %r2461, %r266;
	xor.b32  	%r2463, %r2462, %r270;
	add.s32 	%r2464, %r2460, %r179;
	add.s32 	%r512, %r2464, %r2463;
	// begin inline asm
	shf.r.wrap.b32 %r274, %r496, %r496, %r789;
	// end inline asm
	// begin inline asm
	shf.r.wrap.b32 %r278, %r496, %r496, %r793;
	// end inline asm
	shr.u32 	%r2465, %r496, 10;
	xor.b32  	%r2466, %r2465, %r274;
	xor.b32  	%r2467, %r2466, %r278;
	// begin inline asm
	shf.r.wrap.b32 %r282, %r67, %r67, %r797;
	// end inline asm
	// begin inline asm
	shf.r.wrap.b32 %r286, %r67, %r67, %r801;
	// end inline asm
	shr.u32 	%r2468, %r67, 3;
	xor.b32  	%r2469, %r2468, %r282;
	xor.b32  	%r2470, %r2469, %r286;
	add.s32 	%r2471, %r2467, %r416;
	add.s32 	%r2472, %r2471, %r1;
	add.s32 	%r528, %r2472, %r2470;
	// begin inline asm
	shf.r.wrap.b32 %r290, %r512, %r512, %r789;
	// end inline asm
	// begin inline asm
	shf.r.wrap.b32 %r294, %r512, %r512, %r793;
	// end inline asm
	shr.u32 	%r2473, %r512, 10;
	xor.b32  	%r2474, %r2473, %r290;
	xor.b32  	%r2475, %r2474, %r294;
	// begin inline asm
	shf.r.wrap.b32 %r298, %r83, %r83, %r797;
	// end inline asm
	// begin inline asm
	shf.r.wrap.b32 %r302, %r83, %r83, %r801;
	// end inline asm
	shr.u32 	%r2476, %r83, 3;
	xor.b32  	%r2477, %r2476, %r298;
	xor.b32  	%r2478, %r2477, %r302;
	add.s32 	%r2479, %r2475, %r432;
	add.s32 	%r2480, %r2479, %r67;
	add.s32 	%r544, %r2480, %r2478;
	// begin inline asm
	shf.r.wrap.b32 %r306, %r528, %r528, %r789;
	// end inline asm
	// begin inline asm
	shf.r.wrap.b32 %r310, %r528, %r528, %r793;
	// end inline asm
	shr.u32 	%r2481, %r528, 10;
	xor.b32  	%r2482, %r2481, %r306;
	xor.b32  	%r2483, %r2482, %r310;
	// begin inline asm
	shf.r.wrap.b32 %r314, %r99, %r99, %r797;
	// end inline asm
	// begin inline asm
	shf.r.wrap.b32 %r318, %r99, %r99, %r801;
	// end inline asm
	shr.u32 	%r2484, %r99, 3;
	xor.b32  	%r2485, %r2484, %r314;
	xor.b32  	%r2486, %r2485, %r318;
	add.s32 	%r2487, %r2483, %r448;
	add.s32 	%r2488, %r2487, %r83;
	add.s32 	%r560, %r2488, %r2486;
	// begin inline asm
	shf.r.wrap.b32 %r322, %r544, %r544, %r789;
	// end inline asm
	// begin inline asm
	shf.r.wrap.b32 %r326, %r544, %r544, %r793;
	// end inline asm
	shr.u32 	%r2489, %r544, 10;
	xor.b32  	%r2490, %r2489, %r322;
	xor.b32  	%r2491, %r2490, %r326;
	// begin inline asm
	shf.r.wrap.b32 %r330, %r336, %r336, %r797;
	// end inline asm
	// begin inline asm
	shf.r.wrap.b32 %r334, %r336, %r336, %r801;
	// end inline asm
	shr.u32 	%r2492, %r336, 3;
	xor.b32  	%r2493, %r2492, %r330;
	xor.b32  	%r2494, %r2493, %r334;
	add.s32 	%r2495, %r2491, %r464;
	add.s32 	%r2496, %r2495, %r99;
	add.s32 	%r576, %r2496, %r2494;
	// begin inline asm
	shf.r.wrap.b32 %r338, %r560, %r560, %r789;
	// end inline asm
	// begin inline asm
	shf.r.wrap.b32 %r342, %r560, %r560, %r793;
	// end inline asm
	shr.u32 	%r2497, %r560, 10;
	xor.b32  	%r2498, %r2497, %r338;
	xor.b32  	%r2499, %r2498, %r342;
	// begin inline asm
	shf.r.wrap.b32 %r346, %r352, %r352, %r797;
	// end inline asm
	// begin inline asm
	shf.r.wrap.b32 %r350, %r352, %r352, %r801;
	// end inline asm
	shr.u32 	%r2500, %r352, 3;
	xor.b32  	%r2501, %r2500, %r346;
	xor.b32  	%r2502, %r2501, %r350;
	add.s32 	%r2503, %r2499, %r480;
	add.s32 	%r2504, %r2503, %r336;
	add.s32 	%r592, %r2504, %r2502;
	// begin inline asm
	shf.r.wrap.b32 %r354, %r576, %r576, %r789;
	// end inline asm
	// begin inline asm
	shf.r.wrap.b32 %r358, %r576, %r576, %r793;
	// end inline asm
	shr.u32 	%r2505, %r576, 10;
	xor.b32  	%r2506, %r2505, %r354;
	xor.b32  	%r2507, %r2506, %r358;
	// begin inline asm
	shf.r.wrap.b32 %r362, %r368, %r368, %r797;
	// end inline asm
	// begin inline asm
	shf.r.wrap.b32 %r366, %r368, %r368, %r801;
	// end inline asm
	shr.u32 	%r2508, %r368, 3;
	xor.b32  	%r2509, %r2508, %r362;
	xor.b32  	%r2510, %r2509, %r366;
	add.s32 	%r2511, %r2507, %r496;
	add.s32 	%r2512, %r2511, %r352;
	add.s32 	%r608, %r2512, %r2510;
	// begin inline asm
	shf.r.wrap.b32 %r370, %r592, %r592, %r789;
	// end inline asm
	// begin inline asm
	shf.r.wrap.b32 %r374, %r592, %r592, %r793;
	// end inline asm
	shr.u32 	%r2513, %r592, 10;
	xor.b32  	%r2514, %r2513, %r370;
	xor.b32  	%r2515, %r2514, %r374;
	// begin inline asm
	shf.r.wrap.b32 %r378, %r384, %r384, %r797;
	// end inline asm
	// begin inline asm
	shf.r.wrap.b32 %r382, %r384, %r384, %r801;
	// end inline asm
	shr.u32 	%r2516, %r384, 3;
	xor.b32  	%r2517, %r2516, %r378;
	xor.b32  	%r2518, %r2517, %r382;
	add.s32 	%r2519, %r2515, %r512;
	add.s32 	%r2520, %r2519, %r368;
	add.s32 	%r624, %r2520, %r2518;
	// begin inline asm
	shf.r.wrap.b32 %r386, %r608, %r608, %r789;
	// end inline asm
	// begin inline asm
	shf.r.wrap.b32 %r390, %r608, %r608, %r793;
	// end inline asm
	shr.u32 	%r2521, %r608, 10;
	xor.b32  	%r2522, %r2521, %r386;
	xor.b32  	%r2523, %r2522, %r390;
	// begin inline asm
	shf.r.wrap.b32 %r394, %r179, %r179, %r797;
	// end inline asm
	// begin inline asm
	shf.r.wrap.b32 %r398, %r179, %r179, %r801;
	// end inline asm
	shr.u32 	%r2524, %r179, 3;
	xor.b32  	%r2525, %r2524, %r394;
	xor.b32  	%r2526, %r2525, %r398;
	add.s32 	%r2527, %r2523, %r528;
	add.s32 	%r2528, %r2527, %r384;
	add.s32 	%r640, %r2528, %r2526;
	// begin inline asm
	shf.r.wrap.b32 %r402, %r624, %r624, %r789;
	// end inline asm
	// begin inline asm
	shf.r.wrap.b32 %r406, %r624, %r624, %r793;
	// end inline asm
	shr.u32 	%r2529, %r624, 10;
	xor.b32  	%r2530, %r2529, %r402;
	xor.b32  	%r2531, %r2530, %r406;
	// begin inline asm
	shf.r.wrap.b32 %r410, %r416, %r416, %r797;
	// end inline asm
	// begin inline asm
	shf.r.wrap.b32 %r414, %r416, %r416, %r801;
	// end inline asm
	shr.u32 	%r2532, %r416, 3;
	xor.b32  	%r2533, %r2532, %r410;
	xor.b32  	%r2534, %r2533, %r414;
	add.s32 	%r2535, %r2531, %r544;
	add.s32 	%r2536, %r2535, %r179;
	add.s32 	%r656, %r2536, %r2534;
	// begin inline asm
	shf.r.wrap.b32 %r418, %r640, %r640, %r789;
	// end inline asm
	// begin inline asm
	shf.r.wrap.b32 %r422, %r640, %r640, %r793;
	// end inline asm
	shr.u32 	%r2537, %r640, 10;
	xor.b32  	%r2538, %r2537, %r418;
	xor.b32  	%r2539, %r2538, %r422;
	// begin inline asm
	shf.r.wrap.b32 %r426, %r432, %r432, %r797;
	// end inline asm
	// begin inline asm
	shf.r.wrap.b32 %r430, %r432, %r432, %r801;
	// end inline asm
	shr.u32 	%r2540, %r432, 3;
	xor.b32  	%r2541, %r2540, %r426;
	xor.b32  	%r2542, %r2541, %r430;
	add.s32 	%r2543, %r2539, %r560;
	add.s32 	%r2544, %r2543, %r416;
	add.s32 	%r672, %r2544, %r2542;
	// begin inline asm
	shf.r.wrap.b32 %r434, %r656, %r656, %r789;
	// end inline asm
	// begin inline asm
	shf.r.wrap.b32 %r438, %r656, %r656, %r793;
	// end inline asm
	shr.u32 	%r2545, %r656, 10;
	xor.b32  	%r2546, %r2545, %r434;
	xor.b32  	%r2547, %r2546, %r438;
	// begin inline asm
	shf.r.wrap.b32 %r442, %r448, %r448, %r797;
	// end inline asm
	// begin inline asm
	shf.r.wrap.b32 %r446, %r448, %r448, %r801;
	// end inline asm
	shr.u32 	%r2548, %r448, 3;
	xor.b32  	%r2549, %r2548, %r442;
	xor.b32  	%r2550, %r2549, %r446;
	add.s32 	%r2551, %r2547, %r576;
	add.s32 	%r2552, %r2551, %r432;
	add.s32 	%r688, %r2552, %r2550;
	// begin inline asm
	shf.r.wrap.b32 %r450, %r672, %r672, %r789;
	// end inline asm
	// begin inline asm
	shf.r.wrap.b32 %r454, %r672, %r672, %r793;
	// end inline asm
	shr.u32 	%r2553, %r672, 10;
	xor.b32  	%r2554, %r2553, %r450;
	xor.b32  	%r2555, %r2554, %r454;
	// begin inline asm
	shf.r.wrap.b32 %r458, %r464, %r464, %r797;
	// end inline asm
	// begin inline asm
	shf.r.wrap.b32 %r462, %r464, %r464, %r801;
	// end inline asm
	shr.u32 	%r2556, %r464, 3;
	xor.b32  	%r2557, %r2556, %r458;
	xor.b32  	%r2558, %r2557, %r462;
	add.s32 	%r2559, %r2555, %r592;
	add.s32 	%r2560, %r2559, %r448;
	add.s32 	%r704, %r2560, %r2558;
	// begin inline asm
	shf.r.wrap.b32 %r466, %r688, %r688, %r789;
	// end inline asm
	// begin inline asm
	shf.r.wrap.b32 %r470, %r688, %r688, %r793;
	// end inline asm
	shr.u32 	%r2561, %r688, 10;
	xor.b32  	%r2562, %r2561, %r466;
	xor.b32  	%r2563, %r2562, %r470;
	// begin inline asm
	shf.r.wrap.b32 %r474, %r480, %r480, %r797;
	// end inline asm
	// begin inline asm
	shf.r.wrap.b32 %r478, %r480, %r480, %r801;
	// end inline asm
	shr.u32 	%r2564, %r480, 3;
	xor.b32  	%r2565, %r2564, %r474;
	xor.b32  	%r2566, %r2565, %r478;
	add.s32 	%r2567, %r2563, %r608;
	add.s32 	%r2568, %r2567, %r464;
	add.s32 	%r720, %r2568, %r2566;
	// begin inline asm
	shf.r.wrap.b32 %r482, %r704, %r704, %r789;
	// end inline asm
	// begin inline asm
	shf.r.wrap.b32 %r486, %r704, %r704, %r793;
	// end inline asm
	shr.u32 	%r2569, %r704, 10;
	xor.b32  	%r2570, %r2569, %r482;
	xor.b32  	%r2571, %r2570, %r486;
	// begin inline asm
	shf.r.wrap.b32 %r490, %r496, %r496, %r797;
	// end inline asm
	// begin inline asm
	shf.r.wrap.b32 %r494, %r496, %r496, %r801;
	// end inline asm
	shr.u32 	%r2572, %r496, 3;
	xor.b32  	%r2573, %r2572, %r490;
	xor.b32  	%r2574, %r2573, %r494;
	add.s32 	%r2575, %r2571, %r624;
	add.s32 	%r2576, %r2575, %r480;
	add.s32 	%r736, %r2576, %r2574;
	// begin inline asm
	shf.r.wrap.b32 %r498, %r720, %r720, %r789;
	// end inline asm
	// begin inline asm
	shf.r.wrap.b32 %r502, %r720, %r720, %r793;
	// end inline asm
	shr.u32 	%r2577, %r720, 10;
	xor.b32  	%r2578, %r2577, %r498;
	xor.b32  	%r2579, %r2578, %r502;
	// begin inline asm
	shf.r.wrap.b32 %r506, %r512, %r512, %r797;
	// end inline asm
	// begin inline asm
	shf.r.wrap.b32 %r510, %r512, %r512, %r801;
	// end inline asm
	shr.u32 	%r2580, %r512, 3;
	xor.b32  	%r2581, %r2580, %r506;
	xor.b32  	%r2582, %r2581, %r510;
	add.s32 	%r2583, %r2579, %r640;
	add.s32 	%r2584, %r2583, %r496;
	add.s32 	%r752, %r2584, %r2582;
	// begin inline asm
	shf.r.wrap.b32 %r514, %r736, %r736, %r789;
	// end inline asm
	// begin inline asm
	shf.r.wrap.b32 %r518, %r736, %r736, %r793;
	// end inline asm
	shr.u32 	%r2585, %r736, 10;
	xor.b32  	%r2586, %r2585, %r514;
	xor.b32  	%r2587, %r2586, %r518;
	// begin inline asm
	shf.r.wrap.b32 %r522, %r528, %r528, %r797;
	// end inline asm
	// begin inline asm
	shf.r.wrap.b32 %r526, %r528, %r528, %r801;
	// end inline asm
	shr.u32 	%r2588, %r528, 3;
	xor.b32  	%r2589, %r2588, %r522;
	xor.b32  	%r2590, %r2589, %r526;
	add.s32 	%r2591, %r2587, %r656;
	add.s32 	%r2592, %r2591, %r512;
	add.s32 	%r768, %r2592, %r2590;
	// begin inline asm
	shf.r.wrap.b32 %r530, %r752, %r752, %r789;
	// end inline asm
	// begin inline asm
	shf.r.wrap.b32 %r534, %r752, %r752, %r793;
	// end inline asm
	shr.u32 	%r2593, %r752, 10;
	xor.b32  	%r2594, %r2593, %r530;
	xor.b32  	%r2595, %r2594, %r534;
	// begin inline asm
	shf.r.wrap.b32 %r538, %r544, %r544, %r797;
	// end inline asm
	// begin inline asm
	shf.r.wrap.b32 %r542, %r544, %r544, %r801;
	// end inline asm
	shr.u32 	%r2596, %r544, 3;
	xor.b32  	%r2597, %r2596, %r538;
	xor.b32  	%r2598, %r2597, %r542;
	add.s32 	%r2599, %r2595, %r672;
	add.s32 	%r2600, %r2599, %r528;
	add.s32 	%r784, %r2600, %r2598;
	// begin inline asm
	shf.r.wrap.b32 %r546, %r768, %r768, %r789;
	// end inline asm
	// begin inline asm
	shf.r.wrap.b32 %r550, %r768, %r768, %r793;
	// end inline asm
	shr.u32 	%r2601, %r768, 10;
	xor.b32  	%r2602, %r2601, %r546;
	xor.b32  	%r2603, %r2602, %r550;
	// begin inline asm
	shf.r.wrap.b32 %r554, %r560, %r560, %r797;
	// end inline asm
	// begin inline asm
	shf.r.wrap.b32 %r558, %r560, %r560, %r801;
	// end inline asm
	shr.u32 	%r2604, %r560, 3;
	xor.b32  	%r2605, %r2604, %r554;
	xor.b32  	%r2606, %r2605, %r558;
	add.s32 	%r2607, %r2603, %r688;
	add.s32 	%r2608, %r2607, %r544;
	add.s32 	%r800, %r2608, %r2606;
	// begin inline asm
	shf.r.wrap.b32 %r562, %r784, %r784, %r789;
	// end inline asm
	// begin inline asm
	shf.r.wrap.b32 %r566, %r784, %r784, %r793;
	// end inline asm
	shr.u32 	%r2609, %r784, 10;
	xor.b32  	%r2610, %r2609, %r562;
	xor.b32  	%r2611, %r2610, %r566;
	// begin inline asm
	shf.r.wrap.b32 %r570, %r576, %r576, %r797;
	// end inline asm
	// begin inline asm
	shf.r.wrap.b32 %r574, %r576, %r576, %r801;
	// end inline asm
	shr.u32 	%r2612, %r576, 3;
	xor.b32  	%r2613, %r2612, %r570;
	xor.b32  	%r2614, %r2613, %r574;
	add.s32 	%r2615, %r2611, %r704;
	add.s32 	%r2616, %r2615, %r560;
	add.s32 	%r600, %r2616, %r2614;
	// begin inline asm
	shf.r.wrap.b32 %r578, %r800, %r800, %r789;
	// end inline asm
	// begin inline asm
	shf.r.wrap.b32 %r582, %r800, %r800, %r793;
	// end inline asm
	shr.u32 	%r2617, %r800, 10;
	xor.b32  	%r2618, %r2617, %r578;
	xor.b32  	%r2619, %r2618, %r582;
	// begin inline asm
	shf.r.wrap.b32 %r586, %r592, %r592, %r797;
	// end inline asm
	// begin inline asm
	shf.r.wrap.b32 %r590, %r592, %r592, %r801;
	// end inline asm
	shr.u32 	%r2620, %r592, 3;
	xor.b32  	%r2621, %r2620, %r586;
	xor.b32  	%r2622, %r2621, %r590;
	add.s32 	%r2623, %r2619, %r720;
	add.s32 	%r2624, %r2623, %r576;
	add.s32 	%r616, %r2624, %r2622;
	// begin inline asm
	shf.r.wrap.b32 %r594, %r600, %r600, %r789;
	// end inline asm
	// begin inline asm
	shf.r.wrap.b32 %r598, %r600, %r600, %r793;
	// end inline asm
	shr.u32 	%r2625, %r600, 10;
	xor.b32  	%r2626, %r2625, %r594;
	xor.b32  	%r2627, %r2626, %r598;
	// begin inline asm
	shf.r.wrap.b32 %r602, %r608, %r608, %r797;
	// end inline asm
	// begin inline asm
	shf.r.wrap.b32 %r606, %r608, %r608, %r801;
	// end inline asm
	shr.u32 	%r2628, %r608, 3;
	xor.b32  	%r2629, %r2628, %r602;
	xor.b32  	%r2630, %r2629, %r606;
	add.s32 	%r2631, %r2627, %r736;
	add.s32 	%r2632, %r2631, %r592;
	add.s32 	%r632, %r2632, %r2630;
	// begin inline asm
	shf.r.wrap.b32 %r610, %r616, %r616, %r789;
	// end inline asm
	// begin inline asm
	shf.r.wrap.b32 %r614, %r616, %r616, %r793;
	// end inline asm
	shr.u32 	%r2633, %r616, 10;
	xor.b32  	%r2634, %r2633, %r610;
	xor.b32  	%r2635, %r2634, %r614;
	// begin inline asm
	shf.r.wrap.b32 %r618, %r624, %r624, %r797;
	// end inline asm
	// begin inline asm
	shf.r.wrap.b32 %r622, %r624, %r624, %r801;
	// end inline asm
	shr.u32 	%r2636, %r624, 3;
	xor.b32  	%r2637, %r2636, %r618;
	xor.b32  	%r2638, %r2637, %r622;
	add.s32 	%r2639, %r2635, %r752;
	add.s32 	%r2640, %r2639, %r608;
	add.s32 	%r648, %r2640, %r2638;
	// begin inline asm
	shf.r.wrap.b32 %r626, %r632, %r632, %r789;
	// end inline asm
	// begin inline asm
	shf.r.wrap.b32 %r630, %r632, %r632, %r793;
	// end inline asm
	shr.u32 	%r2641, %r632, 10;
	xor.b32  	%r2642, %r2641, %r626;
	xor.b32  	%r2643, %r2642, %r630;
	// begin inline asm
	shf.r.wrap.b32 %r634, %r640, %r640, %r797;
	// end inline asm
	// begin inline asm
	shf.r.wrap.b32 %r638, %r640, %r640, %r801;
	// end inline asm
	shr.u32 	%r2644, %r640, 3;
	xor.b32  	%r2645, %r2644, %r634;
	xor.b32  	%r2646, %r2645, %r638;
	add.s32 	%r2647, %r2643, %r768;
	add.s32 	%r2648, %r2647, %r624;
	add.s32 	%r664, %r2648, %r2646;
	// begin inline asm
	shf.r.wrap.b32 %r642, %r648, %r648, %r789;
	// end inline asm
	// begin inline asm
	shf.r.wrap.b32 %r646, %r648, %r648, %r793;
	// end inline asm
	shr.u32 	%r2649, %r648, 10;
	xor.b32  	%r2650, %r2649, %r642;
	xor.b32  	%r2651, %r2650, %r646;
	// begin inline asm
	shf.r.wrap.b32 %r650, %r656, %r656, %r797;
	// end inline asm
	// begin inline asm
	shf.r.wrap.b32 %r654, %r656, %r656, %r801;
	// end inline asm
	shr.u32 	%r2652, %r656, 3;
	xor.b32  	%r2653, %r2652, %r650;
	xor.b32  	%r2654, %r2653, %r654;
	add.s32 	%r2655, %r2651, %r784;
	add.s32 	%r2656, %r2655, %r640;
	add.s32 	%r680, %r2656, %r2654;
	// begin inline asm
	shf.r.wrap.b32 %r658, %r664, %r664, %r789;
	// end inline asm
	// begin inline asm
	shf.r.wrap.b32 %r662, %r664, %r664, %r793;
	// end inline asm
	shr.u32 	%r2657, %r664, 10;
	xor.b32  	%r2658, %r2657, %r658;
	xor.b32  	%r2659, %r2658, %r662;
	// begin inline asm
	shf.r.wrap.b32 %r666, %r672, %r672, %r797;
	// end inline asm
	// begin inline asm
	shf.r.wrap.b32 %r670, %r672, %r672, %r801;
	// end inline asm
	shr.u32 	%r2660, %r672, 3;
	xor.b32  	%r2661, %r2660, %r666;
	xor.b32  	%r2662, %r2661, %r670;
	add.s32 	%r2663, %r2659, %r800;
	add.s32 	%r2664, %r2663, %r656;
	add.s32 	%r696, %r2664, %r2662;
	// begin inline asm
	shf.r.wrap.b32 %r674, %r680, %r680, %r789;
	// end inline asm
	// begin inline asm
	shf.r.wrap.b32 %r678, %r680, %r680, %r793;
	// end inline asm
	shr.u32 	%r2665, %r680, 10;
	xor.b32  	%r2666, %r2665, %r674;
	xor.b32  	%r2667, %r2666, %r678;
	// begin inline asm
	shf.r.wrap.b32 %r682, %r688, %r688, %r797;
	// end inline asm
	// begin inline asm
	shf.r.wrap.b32 %r686, %r688, %r688, %r801;
	// end inline asm
	shr.u32 	%r2668, %r688, 3;
	xor.b32  	%r2669, %r2668, %r682;
	xor.b32  	%r2670, %r2669, %r686;
	add.s32 	%r2671, %r2667, %r600;
	add.s32 	%r2672, %r2671, %r672;
	add.s32 	%r712, %r2672, %r2670;
	// begin inline asm
	shf.r.wrap.b32 %r690, %r696, %r696, %r789;
	// end inline asm
	// begin inline asm
	shf.r.wrap.b32 %r694, %r696, %r696, %r793;
	// end inline asm
	shr.u32 	%r2673, %r696, 10;
	xor.b32  	%r2674, %r2673, %r690;
	xor.b32  	%r2675, %r2674, %r694;
	// begin inline asm
	shf.r.wrap.b32 %r698, %r704, %r704, %r797;
	// end inline asm
	// begin inline asm
	shf.r.wrap.b32 %r702, %r704, %r704, %r801;
	// end inline asm
	shr.u32 	%r2676, %r704, 3;
	xor.b32  	%r2677, %r2676, %r698;
	xor.b32  	%r2678, %r2677, %r702;
	add.s32 	%r2679, %r2675, %r616;
	add.s32 	%r2680, %r2679, %r688;
	add.s32 	%r728, %r2680, %r2678;
	// begin inline asm
	shf.r.wrap.b32 %r706, %r712, %r712, %r789;
	// end inline asm
	// begin inline asm
	shf.r.wrap.b32 %r710, %r712, %r712, %r793;
	// end inline asm
	shr.u32 	%r2681, %r712, 10;
	xor.b32  	%r2682, %r2681, %r706;
	xor.b32  	%r2683, %r2682, %r710;
	// begin inline asm
	shf.r.wrap.b32 %r714, %r720, %r720, %r797;
	// end inline asm
	// begin inline asm
	shf.r.wrap.b32 %r718, %r720, %r720, %r801;
	// end inline asm
	shr.u32 	%r2684, %r720, 3;
	xor.b32  	%r2685, %r2684, %r714;
	xor.b32  	%r2686, %r2685, %r718;
	add.s32 	%r2687, %r2683, %r632;
	add.s32 	%r2688, %r2687, %r704;
	add.s32 	%r744, %r2688, %r2686;
	// begin inline asm
	shf.r.wrap.b32 %r722, %r728, %r728, %r789;
	// end inline asm
	// begin inline asm
	shf.r.wrap.b32 %r726, %r728, %r728, %r793;
	// end inline asm
	shr.u32 	%r2689, %r728, 10;
	xor.b32  	%r2690, %r2689, %r722;
	xor.b32  	%r2691, %r2690, %r726;
	// begin inline asm
	shf.r.wrap.b32 %r730, %r736, %r736, %r797;
	// end inline asm
	// begin inline asm
	shf.r.wrap.b32 %r734, %r736, %r736, %r801;
	// end inline asm
	shr.u32 	%r2692, %r736, 3;
	xor.b32  	%r2693, %r2692, %r730;
	xor.b32  	%r2694, %r2693, %r734;
	add.s32 	%r2695, %r2691, %r648;
	add.s32 	%r2696, %r2695, %r720;
	add.s32 	%r760, %r2696, %r2694;
	// begin inline asm
	shf.r.wrap.b32 %r738, %r744, %r744, %r789;
	// end inline asm
	// begin inline asm
	shf.r.wrap.b32 %r742, %r744, %r744, %r793;
	// end inline asm
	shr.u32 	%r2697, %r744, 10;
	xor.b32  	%r2698, %r2697, %r738;
	xor.b32  	%r2699, %r2698, %r742;
	// begin inline asm
	shf.r.wrap.b32 %r746, %r752, %r752, %r797;
	// end inline asm
	// begin inline asm
	shf.r.wrap.b32 %r750, %r752, %r752, %r801;
	// end inline asm
	shr.u32 	%r2700, %r752, 3;
	xor.b32  	%r2701, %r2700, %r746;
	xor.b32  	%r2702, %r2701, %r750;
	add.s32 	%r2703, %r2699, %r664;
	add.s32 	%r2704, %r2703, %r736;
	add.s32 	%r776, %r2704, %r2702;
	// begin inline asm
	shf.r.wrap.b32 %r754, %r760, %r760, %r789;
	// end inline asm
	// begin inline asm
	shf.r.wrap.b32 %r758, %r760, %r760, %r793;
	// end inline asm
	shr.u32 	%r2705, %r760, 10;
	xor.b32  	%r2706, %r2705, %r754;
	xor.b32  	%r2707, %r2706, %r758;
	// begin inline asm
	shf.r.wrap.b32 %r762, %r768, %r768, %r797;
	// end inline asm
	// begin inline asm
	shf.r.wrap.b32 %r766, %r768, %r768, %r801;
	// end inline asm
	shr.u32 	%r2708, %r768, 3;
	xor.b32  	%r2709, %r2708, %r762;
	xor.b32  	%r2710, %r2709, %r766;
	add.s32 	%r2711, %r2707, %r680;
	add.s32 	%r2712, %r2711, %r752;
	add.s32 	%r792, %r2712, %r2710;
	// begin inline asm
	shf.r.wrap.b32 %r770, %r776, %r776, %r789;
	// end inline asm
	// begin inline asm
	shf.r.wrap.b32 %r774, %r776, %r776, %r793;
	// end inline asm
	shr.u32 	%r2713, %r776, 10;
	xor.b32  	%r2714, %r2713, %r770;
	xor.b32  	%r2715, %r2714, %r774;
	// begin inline asm
	shf.r.wrap.b32 %r778, %r784, %r784, %r797;
	// end inline asm
	// begin inline asm
	shf.r.wrap.b32 %r782, %r784, %r784, %r801;
	// end inline asm
	shr.u32 	%r2716, %r784, 3;
	xor.b32  	%r2717, %r2716, %r778;
	xor.b32  	%r2718, %r2717, %r782;
	add.s32 	%r2719, %r2715, %r696;
	add.s32 	%r2720, %r2719, %r768;
	add.s32 	%r2721, %r2720, %r2718;
	// begin inline asm
	shf.r.wrap.b32 %r786, %r792, %r792, %r789;
	// end inline asm
	// begin inline asm
	shf.r.wrap.b32 %r790, %r792, %r792, %r793;
	// end inline asm
	shr.u32 	%r2722, %r792, 10;
	xor.b32  	%r2723, %r2722, %r786;
	xor.b32  	%r2724, %r2723, %r790;
	// begin inline asm
	shf.r.wrap.b32 %r794, %r800, %r800, %r797;
	// end inline asm
	// begin inline asm
	shf.r.wrap.b32 %r798, %r800, %r800, %r801;
	// end inline asm
	shr.u32 	%r2725, %r800, 3;
	xor.b32  	%r2726, %r2725, %r794;
	xor.b32  	%r2727, %r2726, %r798;
	add.s32 	%r2728, %r2724, %r712;
	add.s32 	%r2729, %r2728, %r784;
	add.s32 	%r2730, %r2729, %r2727;
	mov.b32 	%r812, 1359893119;
	mov.b32 	%r2317, 6;
	// begin inline asm
	shf.r.wrap.b32 %r802, %r812, %r812, %r2317;
	// end inline asm
	mov.b32 	%r2321, 11;
	// begin inline asm
	shf.r.wrap.b32 %r806, %r812, %r812, %r2321;
	// end inline asm
	xor.b32  	%r2731, %r806, %r802;
	mov.b32 	%r2325, 25;
	// begin inline asm
	shf.r.wrap.b32 %r810, %r812, %r812, %r2325;
	// end inline asm
	xor.b32  	%r2732, %r2731, %r810;
	mov.b32 	%r824, 1779033703;
	mov.b32 	%r2329, 2;
	// begin inline asm
	shf.r.wrap.b32 %r814, %r824, %r824, %r2329;
	// end inline asm
	mov.b32 	%r2333, 13;
	// begin inline asm
	shf.r.wrap.b32 %r818, %r824, %r824, %r2333;
	// end inline asm
	xor.b32  	%r2733, %r818, %r814;
	mov.b32 	%r2337, 22;
	// begin inline asm
	shf.r.wrap.b32 %r822, %r824, %r824, %r2337;
	// end inline asm
	xor.b32  	%r2734, %r2733, %r822;
	add.s32 	%r836, %r2732, -1482283029;
	add.s32 	%r2735, %r2732, %r2734;
	add.s32 	%r839, %r2735, 1019615512;
	// begin inline asm
	shf.r.wrap.b32 %r826, %r836, %r836, %r2317;
	// end inline asm
	// begin inline asm
	shf.r.wrap.b32 %r830, %r836, %r836, %r2321;
	// end inline asm
	xor.b32  	%r2736, %r830, %r826;
	// begin inline asm
	shf.r.wrap.b32 %r834, %r836, %r836, %r2325;
	// end inline asm
	xor.b32  	%r2737, %r2736, %r834;
	and.b32  	%r2738, %r836, 1359893119;
	sub.s32 	%r2739, 1482283028, %r2732;
	and.b32  	%r2740, %r2739, -1694144372;
	or.b32  	%r2741, %r2740, %r2738;
	add.s32 	%r2742, %r2741, %r2737;
	and.b32  	%r2743, %r839, -781301534;
	add.s32 	%r2744, %r2742, %r2743;
	// begin inline asm
	shf.r.wrap.b32 %r838, %r839, %r839, %r2329;
	// end inline asm
	// begin inline asm
	shf.r.wrap.b32 %r842, %r839, %r839, %r2333;
	// end inline asm
	xor.b32  	%r2745, %r842, %r838;
	// begin inline asm
	shf.r.wrap.b32 %r846, %r839, %r839, %r2337;
	// end inline asm
	xor.b32  	%r2746, %r2745, %r846;
	add.s32 	%r2747, %r2744, %r2746;
	add.s32 	%r851, %r2742, 779646756;
	add.s32 	%r872, %r2747, 470493623;
	// begin inline asm
	shf.r.wrap.b32 %r850, %r851, %r851, %r2317;
	// end inline asm
	// begin inline asm
	shf.r.wrap.b32 %r854, %r851, %r851, %r2321;
	// end inline asm
	xor.b32  	%r2748, %r854, %r850;
	// begin inline asm
	shf.r.wrap.b32 %r858, %r851, %r851, %r2325;
	// end inline asm
	xor.b32  	%r2749, %r2748, %r858;
	and.b32  	%r2750, %r836, %r851;
	sub.s32 	%r2751, 1367836891, %r2742;
	and.b32  	%r2752, %r2751, 1359893119;
	or.b32  	%r2753, %r2752, %r2750;
	add.s32 	%r2754, %r2753, %r2749;
	xor.b32  	%r2755, %r839, 1779033703;
	and.b32  	%r2756, %r872, %r2755;
	and.b32  	%r2757, %r839, 1779033703;
	xor.b32  	%r2758, %r2756, %r2757;
	add.s32 	%r2759, %r2754, %r2758;
	// begin inline asm
	shf.r.wrap.b32 %r862, %r872, %r872, %r2329;
	// end inline asm
	// begin inline asm
	shf.r.wrap.b32 %r866, %r872, %r872, %r2333;
	// end inline asm
	xor.b32  	%r2760, %r866, %r862;
	// begin inline asm
	shf.r.wrap.b32 %r870, %r872, %r872, %r2337;
	// end inline asm
	xor.b32  	%r2761, %r2760, %r870;
	add.s32 	%r2762, %r2759, %r2761;
	add.s32 	%r875, %r2754, 1906337875;
	add.s32 	%r896, %r2762, -1237796402;
	// begin inline asm
	shf.r.wrap.b32 %r874, %r875, %r875, %r2317;
	// end inline asm
	// begin inline asm
	shf.r.wrap.b32 %r878, %r875, %r875, %r2321;
	// end inline asm
	xor.b32  	%r2763, %r878, %r874;
	// begin inline asm
	shf.r.wrap.b32 %r882, %r875, %r875, %r2325;
	// end inline asm
	xor.b32  	%r2764, %r2763, %r882;
	and.b32  	%r2765, %r851, %r875;
	sub.s32 	%r2766, -1906337876, %r2754;
	and.b32  	%r2767, %r836, %r2766;
	or.b32  	%r2768, %r2767, %r2765;
	add.s32 	%r2769, %r2768, %r2764;
	add.s32 	%r2770, %r2769, %r80;
	xor.b32  	%r2771, %r872, %r839;
	and.b32  	%r2772, %r896, %r2771;
	and.b32  	%r2773, %r872, %r839;
	xor.b32  	%r2774, %r2772, %r2773;
	add.s32 	%r2775, %r2770, %r2774;
	// begin inline asm
	shf.r.wrap.b32 %r886, %r896, %r896, %r2329;
	// end inline asm
	// begin inline asm
	shf.r.wrap.b32 %r890, %r896, %r896, %r2333;
	// end inline asm
	xor.b32  	%r2776, %r890, %r886;
	// begin inline asm
	shf.r.wrap.b32 %r894, %r896, %r896, %r2337;
	// end inline asm
	xor.b32  	%r2777, %r2776, %r894;
	add.s32 	%r908, %r2770, -1529998197;
	add.s32 	%r2778, %r2775, %r2777;
	add.s32 	%r911, %r2778, 985935396;
	// begin inline asm
	shf.r.wrap.b32 %r898, %r908, %r908, %r2317;
	// end inline asm
	// begin inline asm
	shf.r.wrap.b32 %r902, %r908, %r908, %r2321;
	// end inline asm
	xor.b32  	%r2779, %r902, %r898;
	// begin inline asm
	shf.r.wrap.b32 %r906, %r908, %r908, %r2325;
	// end inline asm
	xor.b32  	%r2780, %r2779, %r906;
	and.b32  	%r2781, %r875, %r908;
	sub.s32 	%r2782, 1529998196, %r2770;
	and.b32  	%r2783, %r851, %r2782;
	or.b32  	%r2784, %r2783, %r2781;
	add.s32 	%r2785, %r2784, %r836;
	add.s32 	%r2786, %r2785, %r2780;
	add.s32 	%r2787, %r2786, %r96;
	add.s32 	%r2788, %r2787, 961987163;
	// begin inline asm
	shf.r.wrap.b32 %r910, %r911, %r911, %r2329;
	// end inline asm
	// begin inline asm
	shf.r.wrap.b32 %r914, %r911, %r911, %r2333;
	// end inline asm
	xor.b32  	%r2789, %r914, %r910;
	// begin inline asm
	shf.r.wrap.b32 %r918, %r911, %r911, %r2337;
	// end inline asm
	xor.b32  	%r2790, %r2789, %r918;
	xor.b32  	%r2791, %r896, %r872;
	and.b32  	%r2792, %r911, %r2791;
	and.b32  	%r2793, %r896, %r872;
	xor.b32  	%r2794, %r2792, %r2793;
	add.s32 	%r932, %r2788, %r839;
	add.s32 	%r2795, %r2788, %r2794;
	add.s32 	%r944, %r2795, %r2790;
	// begin inline asm
	shf.r.wrap.b32 %r922, %r932, %r932, %r2317;
	// end inline asm
	// begin inline asm
	shf.r.wrap.b32 %r926, %r932, %r932, %r2321;
	// end inline asm
	xor.b32  	%r2796, %r926, %r922;
	// begin inline asm
	shf.r.wrap.b32 %r930, %r932, %r932, %r2325;
	// end inline asm
	xor.b32  	%r2797, %r2796, %r930;
	and.b32  	%r2798, %r908, %r932;
	not.b32 	%r2799, %r932;
	and.b32  	%r2800, %r875, %r2799;
	or.b32  	%r2801, %r2800, %r2798;
	add.s32 	%r2802, %r2801, %r851;
	add.s32 	%r2803, %r2802, %r2797;
	add.s32 	%r2804, %r2803, %r112;
	add.s32 	%r2805, %r2804, 1508970993;
	// begin inline asm
	shf.r.wrap.b32 %r934, %r944, %r944, %r2329;
	// end inline asm
	// begin inline asm
	shf.r.wrap.b32 %r938, %r944, %r944, %r2333;
	// end inline asm
	xor.b32  	%r2806, %r938, %r934;
	// begin inline asm
	shf.r.wrap.b32 %r942, %r944, %r944, %r2337;
	// end inline asm
	xor.b32  	%r2807, %r2806, %r942;
	xor.b32  	%r2808, %r911, %r896;
	and.b32  	%r2809, %r944, %r2808;
	and.b32  	%r2810, %r911, %r896;
	xor.b32  	%r2811, %r2809, %r2810;
	add.s32 	%r956, %r2805, %r872;
	add.s32 	%r2812, %r2805, %r2811;
	add.s32 	%r968, %r2812, %r2807;
	// begin inline asm
	shf.r.wrap.b32 %r946, %r956, %r956, %r2317;
	// end inline asm
	// begin inline asm
	shf.r.wrap.b32 %r950, %r956, %r956, %r2321;
	// end inline asm
	xor.b32  	%r2813, %r950, %r946;
	// begin inline asm
	shf.r.wrap.b32 %r954, %r956, %r956, %r2325;
	// end inline asm
	xor.b32  	%r2814, %r2813, %r954;
	and.b32  	%r2815, %r932, %r956;
	not.b32 	%r2816, %r956;
	and.b32  	%r2817, %r908, %r2816;
	or.b32  	%r2818, %r2817, %r2815;
	add.s32 	%r2819, %r2818, %r875;
	add.s32 	%r2820, %r2819, %r2814;
	add.s32 	%r2821, %r2820, %r128;
	add.s32 	%r2822, %r2821, -1841331548;
	// begin inline asm
	shf.r.wrap.b32 %r958, %r968, %r968, %r2329;
	// end inline asm
	// begin inline asm
	shf.r.wrap.b32 %r962, %r968, %r968, %r2333;
	// end inline asm
	xor.b32  	%r2823, %r962, %r958;
	// begin inline asm
	shf.r.wrap.b32 %r966, %r968, %r968, %r2337;
	// end inline asm
	xor.b32  	%r2824, %r2823, %r966;
	xor.b32  	%r2825, %r944, %r911;
	and.b32  	%r2826, %r968, %r2825;
	and.b32  	%r2827, %r944, %r911;
	xor.b32  	%r2828, %r2826, %r2827;
	add.s32 	%r980, %r2822, %r896;
	add.s32 	%r2829, %r2822, %r2828;
	add.s32 	%r992, %r2829, %r2824;
	// begin inline asm
	shf.r.wrap.b32 %r970, %r980, %r980, %r2317;
	// end inline asm
	// begin inline asm
	shf.r.wrap.b32 %r974, %r980, %r980, %r2321;
	// end inline asm
	xor.b32  	%r2830, %r974, %r970;
	// begin inline asm
	shf.r.wrap.b32 %r978, %r980, %r980, %r2325;
	// end inline asm
	xor.b32  	%r2831, %r2830, %r978;
	and.b32  	%r2832, %r956, %r980;
	not.b32 	%r2833, %r980;
	and.b32  	%r2834, %r932, %r2833;
	or.b32  	%r2835, %r2834, %r2832;
	add.s32 	%r2836, %r2835, %r908;
	add.s32 	%r2837, %r2836, %r2831;
	add.s32 	%r2838, %r2837, 209567829;
	// begin inline asm
	shf.r.wrap.b32 %r982, %r992, %r992, %r2329;
	// end inline asm
	// begin inline asm
	shf.r.wrap.b32 %r986, %r992, %r992, %r2333;
	// end inline asm
	xor.b32  	%r2839, %r986, %r982;
	// begin inline asm
	shf.r.wrap.b32 %r990, %r992, %r992, %r2337;
	// end inline asm
	xor.b32  	%r2840, %r2839, %r990;
	xor.b32  	%r2841, %r968, %r944;
	and.b32  	%r2842, %r992, %r2841;
	and.b32  	%r2843, %r968, %r944;
	xor.b32  	%r2844, %r2842, %r2843;
	add.s32 	%r1004, %r2838, %r911;
	add.s32 	%r2845, %r2838, %r2844;
	add.s32 	%r1016, %r2845, %r2840;
	// begin inline asm
	shf.r.wrap.b32 %r994, %r1004, %r1004, %r2317;
	// end inline asm
	// begin inline asm
	shf.r.wrap.b32 %r998, %r1004, %r1004, %r2321;
	// end inline asm
	xor.b32  	%r2846, %r998, %r994;
	// begin inline asm
	shf.r.wrap.b32 %r1002, %r1004, %r1004, %r2325;
	// end inline asm
	xor.b32  	%r2847, %r2846, %r1002;
	and.b32  	%r2848, %r980, %r1004;
	not.b32 	%r2849, %r1004;
	and.b32  	%r2850, %r956, %r2849;
	or.b32  	%r2851, %r2850, %r2848;
	add.s32 	%r2852, %r2851, %r932;
	add.s32 	%r2853, %r2852, %r2847;
	add.s32 	%r2854, %r2853, -670586216;
	// begin inline asm
	shf.r.wrap.b32 %r1006, %r1016, %r1016, %r2329;
	// end inline asm
	// begin inline asm
	shf.r.wrap.b32 %r1010, %r1016, %r1016, %r2333;
	// end inline asm
	xor.b32  	%r2855, %r1010, %r1006;
	// begin inline asm
	shf.r.wrap.b32 %r1014, %r1016, %r1016, %r2337;
	// end inline asm
	xor.b32  	%r2856, %r2855, %r1014;
	xor.b32  	%r2857, %r992, %r968;
	and.b32  	%r2858, %r1016, %r2857;
	and.b32  	%r2859, %r992, %r968;
	xor.b32  	%r2860, %r2858, %r2859;
	add.s32 	%r1028, %r2854, %r944;
	add.s32 	%r2861, %r2854, %r2860;
	add.s32 	%r1040, %r2861, %r2856;
	// begin inline asm
	shf.r.wrap.b32 %r1018, %r1028, %r1028, %r2317;
	// end inline asm
	// begin inline asm
	shf.r.wrap.b32 %r1022, %r1028, %r1028, %r2321;
	// end inline asm
	xor.b32  	%r2862, %r1022, %r1018;
	// begin inline asm
	shf.r.wrap.b32 %r1026, %r1028, %r1028, %r2325;
	// end inline asm
	xor.b32  	%r2863, %r2862, %r1026;
	and.b32  	%r2864, %r1004, %r1028;
	not.b32 	%r2865, %r1028;
	and.b32  	%r2866, %r980, %r2865;
	or.b32  	%r2867, %r2866, %r2864;
	add.s32 	%r2868, %r2867, %r956;
	add.s32 	%r2869, %r2868, %r2863;
	add.s32 	%r2870, %r2869, 310598401;
	// begin inline asm
	shf.r.wrap.b32 %r1030, %r1040, %r1040, %r2329;
	// end inline asm
	// begin inline asm
	shf.r.wrap.b32 %r1034, %r1040, %r1040, %r2333;
	// end inline asm
	xor.b32  	%r2871, %r1034, %r1030;
	// begin inline asm
	shf.r.wrap.b32 %r1038, %r1040, %r1040, %r2337;
	// end inline asm
	xor.b32  	%r2872, %r2871, %r1038;
	xor.b32  	%r2873, %r1016, %r992;
	and.b32  	%r2874, %r1040, %r2873;
	and.b32  	%r2875, %r1016, %r992;
	xor.b32  	%r2876, %r2874, %r2875;
	add.s32 	%r1052, %r2870, %r968;
	add.s32 	%r2877, %r2870, %r2876;
	add.s32 	%r1064, %r2877, %r2872;
	// begin inline asm
	shf.r.wrap.b32 %r1042, %r1052, %r1052, %r2317;
	// end inline asm
	// begin inline asm
	shf.r.wrap.b32 %r1046, %r1052, %r1052, %r2321;
	// end inline asm
	xor.b32  	%r2878, %r1046, %r1042;
	// begin inline asm
	shf.r.wrap.b32 %r1050, %r1052, %r1052, %r2325;
	// end inline asm
	xor.b32  	%r2879, %r2878, %r1050;
	and.b32  	%r2880, %r1028, %r1052;
	not.b32 	%r2881, %r1052;
	and.b32  	%r2882, %r1004, %r2881;
	or.b32  	%r2883, %r2882, %r2880;
	add.s32 	%r2884, %r2883, %r980;
	add.s32 	%r2885, %r2884, %r2879;
	add.s32 	%r2886, %r2885, 607225278;
	// begin inline asm
	shf.r.wrap.b32 %r1054, %r1064, %r1064, %r2329;
	// end inline asm
	// begin inline asm
	shf.r.wrap.b32 %r1058, %r1064, %r1064, %r2333;
	// end inline asm
	xor.b32  	%r2887, %r1058, %r1054;
	// begin inline asm
	shf.r.wrap.b32 %r1062, %r1064, %r1064, %r2337;
	// end inline asm
	xor.b32  	%r2888, %r2887, %r1062;
	xor.b32  	%r2889, %r1040, %r1016;
	and.b32  	%r2890, %r1064, %r2889;
	and.b32  	%r2891, %r1040, %r1016;
	xor.b32  	%r2892, %r2890, %r2891;
	add.s32 	%r1076, %r2886, %r992;
	add.s32 	%r2893, %r2886, %r2892;
	add.s32 	%r1088, %r2893, %r2888;
	// begin inline asm
	shf.r.wrap.b32 %r1066, %r1076, %r1076, %r2317;
	// end inline asm
	// begin inline asm
	shf.r.wrap.b32 %r1070, %r1076, %r1076, %r2321;
	// end inline asm
	xor.b32  	%r2894, %r1070, %r1066;
	// begin inline asm
	shf.r.wrap.b32 %r1074, %r1076, %r1076, %r2325;
	// end inline asm
	xor.b32  	%r2895, %r2894, %r1074;
	and.b32  	%r2896, %r1052, %r1076;
	not.b32 	%r2897, %r1076;
	and.b32  	%r2898, %r1028, %r2897;
	or.b32  	%r2899, %r2898, %r2896;
	add.s32 	%r2900, %r2899, %r1004;
	add.s32 	%r2901, %r2900, %r2895;
	add.s32 	%r2902, %r2901, 1426881987;
	// begin inline asm
	shf.r.wrap.b32 %r1078, %r1088, %r1088, %r2329;
	// end inline asm
	// begin inline asm
	shf.r.wrap.b32 %r1082, %r1088, %r1088, %r2333;
	// end inline asm
	xor.b32  	%r2903, %r1082, %r1078;
	// begin inline asm
	shf.r.wrap.b32 %r1086, %r1088, %r1088, %r2337;
	// end inline asm
	xor.b32  	%r2904, %r2903, %r1086;
	xor.b32  	%r2905, %r1064, %r1040;
	and.b32  	%r2906, %r1088, %r2905;
	and.b32  	%r2907, %r1064, %r1040;
	xor.b32  	%r2908, %r2906, %r2907;
	add.s32 	%r1100, %r2902, %r1016;
	add.s32 	%r2909, %r2902, %r2908;
	add.s32 	%r1112, %r2909, %r2904;
	// begin inline asm
	shf.r.wrap.b32 %r1090, %r1100, %r1100, %r2317;
	// end inline asm
	// begin inline asm
	shf.r.wrap.b32 %r1094, %r1100, %r1100, %r2321;
	// end inline asm
	xor.b32  	%r2910, %r1094, %r1090;
	// begin inline asm
	shf.r.wrap.b32 %r1098, %r1100, %r1100, %r2325;
	// end inline asm
	xor.b32  	%r2911, %r2910, %r1098;
	and.b32  	%r2912, %r1076, %r1100;
	not.b32 	%r2913, %r1100;
	and.b32  	%r2914, %r1052, %r2913;
	or.b32  	%r2915, %r2914, %r2912;
	add.s32 	%r2916, %r2915, %r1028;
	add.s32 	%r2917, %r2916, %r2911;
	add.s32 	%r2918, %r2917, 1925078388;
	// begin inline asm
	shf.r.wrap.b32 %r1102, %r1112, %r1112, %r2329;
	// end inline asm
	// begin inline asm
	shf.r.wrap.b32 %r1106, %r1112, %r1112, %r2333;
	// end inline asm
	xor.b32  	%r2919, %r1106, %r1102;
	// begin inline asm
	shf.r.wrap.b32 %r1110, %r1112, %r1112, %r2337;
	// end inline asm
	xor.b32  	%r2920, %r2919, %r1110;
	xor.b32  	%r2921, %r1088, %r1064;
	and.b32  	%r2922, %r1112, %r2921;
	and.b32  	%r2923, %r1088, %r1064;
	xor.b32  	%r2924, %r2922, %r2923;
	add.s32 	%r1124, %r2918, %r1040;
	add.s32 	%r2925, %r2918, %r2924;
	add.s32 	%r1136, %r2925, %r2920;
	// begin inline asm
	shf.r.wrap.b32 %r1114, %r1124, %r1124, %r2317;
	// end inline asm
	// begin inline asm
	shf.r.wrap.b32 %r1118, %r1124, %r1124, %r2321;
	// end inline asm
	xor.b32  	%r2926, %r1118, %r1114;
	// begin inline asm
	shf.r.wrap.b32 %r1122, %r1124, %r1124, %r2325;
	// end inline asm
	xor.b32  	%r2927, %r2926, %r1122;
	and.b32  	%r2928, %r1100, %r1124;
	not.b32 	%r2929, %r1124;
	and.b32  	%r2930, %r1076, %r2929;
	or.b32  	%r2931, %r2930, %r2928;
	add.s32 	%r2932, %r2931, %r1052;
	add.s32 	%r2933, %r2932, %r2927;
	add.s32 	%r2934, %r2933, -2132889090;
	// begin inline asm
	shf.r.wrap.b32 %r1126, %r1136, %r1136, %r2329;
	// end inline asm
	// begin inline asm
	shf.r.wrap.b32 %r1130, %r1136, %r1136, %r2333;
	// end inline asm
	xor.b32  	%r2935, %r1130, %r1126;
	// begin inline asm
	shf.r.wrap.b32 %r1134, %r1136, %r1136, %r2337;
	// end inline asm
	xor.b32  	%r2936, %r2935, %r1134;
	xor.b32  	%r2937, %r1112, %r1088;
	and.b32  	%r2938, %r1136, %r2937;
	and.b32  	%r2939, %r1112, %r1088;
	xor.b32  	%r2940, %r2938, %r2939;
	add.s32 	%r1148, %r2934, %r1064;
	add.s32 	%r2941, %r2934, %r2940;
	add.s32 	%r1160, %r2941, %r2936;
	// begin inline asm
	shf.r.wrap.b32 %r1138, %r1148, %r1148, %r2317;
	// end inline asm
	// begin inline asm
	shf.r.wrap.b32 %r1142, %r1148, %r1148, %r2321;
	// end inline asm
	xor.b32  	%r2942, %r1142, %r1138;
	// begin inline asm
	shf.r.wrap.b32 %r1146, %r1148, %r1148, %r2325;
	// end inline asm
	xor.b32  	%r2943, %r2942, %r1146;
	and.b32  	%r2944, %r1124, %r1148;
	not.b32 	%r2945, %r1148;
	and.b32  	%r2946, %r1100, %r2945;
	or.b32  	%r2947, %r2946, %r2944;
	add.s32 	%r2948, %r2947, %r1076;
	add.s32 	%r2949, %r2948, %r2943;
	add.s32 	%r2950, %r2949, -1680079193;
	// begin inline asm
	shf.r.wrap.b32 %r1150, %r1160, %r1160, %r2329;
	// end inline asm
	// begin inline asm
	shf.r.wrap.b32 %r1154, %r1160, %r1160, %r2333;
	// end inline asm
	xor.b32  	%r2951, %r1154, %r1150;
	// begin inline asm
	shf.r.wrap.b32 %r1158, %r1160, %r1160, %r2337;
	// end inline asm
	xor.b32  	%r2952, %r2951, %r1158;
	xor.b32  	%r2953, %r1136, %r1112;
	and.b32  	%r2954, %r1160, %r2953;
	and.b32  	%r2955, %r1136, %r1112;
	xor.b32  	%r2956, %r2954, %r2955;
	add.s32 	%r1172, %r2950, %r1088;
	add.s32 	%r2957, %r2950, %r2956;
	add.s32 	%r1184, %r2957, %r2952;
	// begin inline asm
	shf.r.wrap.b32 %r1162, %r1172, %r1172, %r2317;
	// end inline asm
	// begin inline asm
	shf.r.wrap.b32 %r1166, %r1172, %r1172, %r2321;
	// end inline asm
	xor.b32  	%r2958, %r1166, %r1162;
	// begin inline asm
	shf.r.wrap.b32 %r1170, %r1172, %r1172, %r2325;
	// end inline asm
	xor.b32  	%r2959, %r2958, %r1170;
	and.b32  	%r2960, %r1148, %r1172;
	not.b32 	%r2961, %r1172;
	and.b32  	%r2962, %r1124, %r2961;
	or.b32  	%r2963, %r2962, %r2960;
	add.s32 	%r2964, %r2963, %r1100;
	add.s32 	%r2965, %r2964, %r2959;
	add.s32 	%r2966, %r1, %r2965;
	add.s32 	%r2967, %r2966, -1046744716;
	// begin inline asm
	shf.r.wrap.b32 %r1174, %r1184, %r1184, %r2329;
	// end inline asm
	// begin inline asm
	shf.r.wrap.b32 %r1178, %r1184, %r1184, %r2333;
	// end inline asm
	xor.b32  	%r2968, %r1178, %r1174;
	// begin inline asm
	shf.r.wrap.b32 %r1182, %r1184, %r1184, %r2337;
	// end inline asm
	xor.b32  	%r2969, %r2968, %r1182;
	xor.b32  	%r2970, %r1160, %r1136;
	and.b32  	%r2971, %r1184, %r2970;
	and.b32  	%r2972, %r1160, %r1136;
	xor.b32  	%r2973, %r2971, %r2972;
	add.s32 	%r1196, %r2967, %r1112;
	add.s32 	%r2974, %r2967, %r2973;
	add.s32 	%r1208, %r2974, %r2969;
	// begin inline asm
	shf.r.wrap.b32 %r1186, %r1196, %r1196, %r2317;
	// end inline asm
	// begin inline asm
	shf.r.wrap.b32 %r1190, %r1196, %r1196, %r2321;
	// end inline asm
	xor.b32  	%r2975, %r1190, %r1186;
	// begin inline asm
	shf.r.wrap.b32 %r1194, %r1196, %r1196, %r2325;
	// end inline asm
	xor.b32  	%r2976, %r2975, %r1194;
	and.b32  	%r2977, %r1172, %r1196;
	not.b32 	%r2978, %r1196;
	and.b32  	%r2979, %r1148, %r2978;
	or.b32  	%r2980, %r2979, %r2977;
	add.s32 	%r2981, %r2980, %r1124;
	add.s32 	%r2982, %r2981, %r2976;
	add.s32 	%r2983, %r2982, %r67;
	add.s32 	%r2984, %r2983, -459576895;
	// begin inline asm
	shf.r.wrap.b32 %r1198, %r1208, %r1208, %r2329;
	// end inline asm
	// begin inline asm
	shf.r.wrap.b32 %r1202, %r1208, %r1208, %r2333;
	// end inline asm
	xor.b32  	%r2985, %r1202, %r1198;
	// begin inline asm
	shf.r.wrap.b32 %r1206, %r1208, %r1208, %r2337;
	// end inline asm
	xor.b32  	%r2986, %r2985, %r1206;
	xor.b32  	%r2987, %r1184, %r1160;
	and.b32  	%r2988, %r1208, %r2987;
	and.b32  	%r2989, %r1184, %r1160;
	xor.b32  	%r2990, %r2988, %r2989;
	add.s32 	%r1220, %r2984, %r1136;
	add.s32 	%r2991, %r2984, %r2990;
	add.s32 	%r1232, %r2991, %r2986;
	// begin inline asm
	shf.r.wrap.b32 %r1210, %r1220, %r1220, %r2317;
	// end inline asm
	// begin inline asm
	shf.r.wrap.b32 %r1214, %r1220, %r1220, %r2321;
	// end inline asm
	xor.b32  	%r2992, %r1214, %r1210;
	// begin inline asm
	shf.r.wrap.b32 %r1218, %r1220, %r1220, %r2325;
	// end inline asm
	xor.b32  	%r2993, %r2992, %r1218;
	and.b32  	%r2994, %r1196, %r1220;
	not.b32 	%r2995, %r1220;
	and.b32  	%r2996, %r1172, %r2995;
	or.b32  	%r2997, %r2996, %r2994;
	add.s32 	%r2998, %r2997, %r1148;
	add.s32 	%r2999, %r2998, %r2993;
	add.s32 	%r3000, %r2999, %r83;
	add.s32 	%r3001, %r3000, -272742522;
	// begin inline asm
	shf.r.wrap.b32 %r1222, %r1232, %r1232, %r2329;
	// end inline asm
	// begin inline asm
	shf.r.wrap.b32 %r1226, %r1232, %r1232, %r2333;
	// end inline asm
	xor.b32  	%r3002, %r1226, %r1222;
	// begin inline asm
	shf.r.wrap.b32 %r1230, %r1232, %r1232, %r2337;
	// end inline asm
	xor.b32  	%r3003, %r3002, %r1230;
	xor.b32  	%r3004, %r1208, %r1184;
	and.b32  	%r3005, %r1232, %r3004;
	and.b32  	%r3006, %r1208, %r1184;
	xor.b32  	%r3007, %r3005, %r3006;
	add.s32 	%r1244, %r3001, %r1160;
	add.s32 	%r3008, %r3001, %r3007;
	add.s32 	%r1256, %r3008, %r3003;
	// begin inline asm
	shf.r.wrap.b32 %r1234, %r1244, %r1244, %r2317;
	// end inline asm
	// begin inline asm
	shf.r.wrap.b32 %r1238, %r1244, %r1244, %r2321;
	// end inline asm
	xor.b32  	%r3009, %r1238, %r1234;
	// begin inline asm
	shf.r.wrap.b32 %r1242, %r1244, %r1244, %r2325;
	// end inline asm
	xor.b32  	%r3010, %r3009, %r1242;
	and.b32  	%r3011, %r1220, %r1244;
	not.b32 	%r3012, %r1244;
	and.b32  	%r3013, %r1196, %r3012;
	or.b32  	%r3014, %r3013, %r3011;
	add.s32 	%r3015, %r3014, %r1172;
	add.s32 	%r3016, %r3015, %r3010;
	add.s32 	%r3017, %r3016, %r99;
	add.s32 	%r3018, %r3017, 264347078;
	// begin inline asm
	shf.r.wrap.b32 %r1246, %r1256, %r1256, %r2329;
	// end inline asm
	// begin inline asm
	shf.r.wrap.b32 %r1250, %r1256, %r1256, %r2333;
	// end inline asm
	xor.b32  	%r3019, %r1250, %r1246;
	// begin inline asm
	shf.r.wrap.b32 %r1254, %r1256, %r1256, %r2337;
	// end inline asm
	xor.b32  	%r3020, %r3019, %r1254;
	xor.b32  	%r3021, %r1232, %r1208;
	and.b32  	%r3022, %r1256, %r3021;
	and.b32  	%r3023, %r1232, %r1208;
	xor.b32  	%r3024, %r3022, %r3023;
	add.s32 	%r1268, %r3018, %r1184;
	add.s32 	%r3025, %r3018, %r3024;
	add.s32 	%r1280, %r3025, %r3020;
	// begin inline asm
	shf.r.wrap.b32 %r1258, %r1268, %r1268, %r2317;
	// end inline asm
	// begin inline asm
	shf.r.wrap.b32 %r1262, %r1268, %r1268, %r2321;
	// end inline asm
	xor.b32  	%r3026, %r1262, %r1258;
	// begin inline asm
	shf.r.wrap.b32 %r1266, %r1268, %r1268, %r2325;
	// end inline asm
	xor.b32  	%r3027, %r3026, %r1266;
	and.b32  	%r3028, %r1244, %r1268;
	not.b32 	%r3029, %r1268;
	and.b32  	%r3030, %r1220, %r3029;
	or.b32  	%r3031, %r3030, %r3028;
	add.s32 	%r3032, %r3031, %r1196;
	add.s32 	%r3033, %r3032, %r3027;
	add.s32 	%r3034, %r3033, %r336;
	add.s32 	%r3035, %r3034, 604807628;
	// begin inline asm
	shf.r.wrap.b32 %r1270, %r1280, %r1280, %r2329;
	// end inline asm
	// begin inline asm
	shf.r.wrap.b32 %r1274, %r1280, %r1280, %r2333;
	// end inline asm
	xor.b32  	%r3036, %r1274, %r1270;
	// begin inline asm
	shf.r.wrap.b32 %r1278, %r1280, %r1280, %r2337;
	// end inline asm
	xor.b32  	%r3037, %r3036, %r1278;
	xor.b32  	%r3038, %r1256, %r1232;
	and.b32  	%r3039, %r1280, %r3038;
	and.b32  	%r3040, %r1256, %r1232;
	xor.b32  	%r3041, %r3039, %r3040;
	add.s32 	%r1292, %r3035, %r1208;
	add.s32 	%r3042, %r3035, %r3041;
	add.s32 	%r1304, %r3042, %r3037;
	// begin inline asm
	shf.r.wrap.b32 %r1282, %r1292, %r1292, %r2317;
	// end inline asm
	// begin inline asm
	shf.r.wrap.b32 %r1286, %r1292, %r1292, %r2321;
	// end inline asm
	xor.b32  	%r3043, %r1286, %r1282;
	// begin inline asm
	shf.r.wrap.b32 %r1290, %r1292, %r1292, %r2325;
	// end inline asm
	xor.b32  	%r3044, %r3043, %r1290;
	and.b32  	%r3045, %r1268, %r1292;
	not.b32 	%r3046, %r1292;
	and.b32  	%r3047, %r1244, %r3046;
	or.b32  	%r3048, %r3047, %r3045;
	add.s32 	%r3049, %r3048, %r1220;
	add.s32 	%r3050, %r3049, %r3044;
	add.s32 	%r3051, %r3050, %r352;
	add.s32 	%r3052, %r3051, 770255983;
	// begin inline asm
	shf.r.wrap.b32 %r1294, %r1304, %r1304, %r2329;
	// end inline asm
	// begin inline asm
	shf.r.wrap.b32 %r1298, %r1304, %r1304, %r2333;
	// end inline asm
	xor.b32  	%r3053, %r1298, %r1294;
	// begin inline asm
	shf.r.wrap.b32 %r1302, %r1304, %r1304, %r2337;
	// end inline asm
	xor.b32  	%r3054, %r3053, %r1302;
	xor.b32  	%r3055, %r1280, %r1256;
	and.b32  	%r3056, %r1304, %r3055;
	and.b32  	%r3057, %r1280, %r1256;
	xor.b32  	%r3058, %r3056, %r3057;
	add.s32 	%r1316, %r3052, %r1232;
	add.s32 	%r3059, %r3052, %r3058;
	add.s32 	%r1328, %r3059, %r3054;
	// begin inline asm
	shf.r.wrap.b32 %r1306, %r1316, %r1316, %r2317;
	// end inline asm
	// begin inline asm
	shf.r.wrap.b32 %r1310, %r1316, %r1316, %r2321;
	// end inline asm
	xor.b32  	%r3060, %r1310, %r1306;
	// begin inline asm
	shf.r.wrap.b32 %r1314, %r1316, %r1316, %r2325;
	// end inline asm
	xor.b32  	%r3061, %r3060, %r1314;
	and.b32  	%r3062, %r1292, %r1316;
	not.b32 	%r3063, %r1316;
	and.b32  	%r3064, %r1268, %r3063;
	or.b32  	%r3065, %r3064, %r3062;
	add.s32 	%r3066, %r3065, %r1244;
	add.s32 	%r3067, %r3066, %r3061;
	add.s32 	%r3068, %r3067, %r368;
	add.s32 	%r3069, %r3068, 1249150122;
	// begin inline asm
	shf.r.wrap.b32 %r1318, %r1328, %r1328, %r2329;
	// end inline asm
	// begin inline asm
	shf.r.wrap.b32 %r1322, %r1328, %r1328, %r2333;
	// end inline asm
	xor.b32  	%r3070, %r1322, %r1318;
	// begin inline asm
	shf.r.wrap.b32 %r1326, %r1328, %r1328, %r2337;
	// end inline asm
	xor.b32  	%r3071, %r3070, %r1326;
	xor.b32  	%r3072, %r1304, %r1280;
	and.b32  	%r3073, %r1328, %r3072;
	and.b32  	%r3074, %r1304, %r1280;
	xor.b32  	%r3075, %r3073, %r3074;
	add.s32 	%r1340, %r3069, %r1256;
	add.s32 	%r3076, %r3069, %r3075;
	add.s32 	%r1352, %r3076, %r3071;
	// begin inline asm
	shf.r.wrap.b32 %r1330, %r1340, %r1340, %r2317;
	// end inline asm
	// begin inline asm
	shf.r.wrap.b32 %r1334, %r1340, %r1340, %r2321;
	// end inline asm
	xor.b32  	%r3077, %r1334, %r1330;
	// begin inline asm
	shf.r.wrap.b32 %r1338, %r1340, %r1340, %r2325;
	// end inline asm
	xor.b32  	%r3078, %r3077, %r1338;
	and.b32  	%r3079, %r1316, %r1340;
	not.b32 	%r3080, %r1340;
	and.b32  	%r3081, %r1292, %r3080;
	or.b32  	%r3082, %r3081, %r3079;
	add.s32 	%r3083, %r3082, %r1268;
	add.s32 	%r3084, %r3083, %r3078;
	add.s32 	%r3085, %r3084, %r384;
	add.s32 	%r3086, %r3085, 1555081692;
	// begin inline asm
	shf.r.wrap.b32 %r1342, %r1352, %r1352, %r2329;
	// end inline asm
	// begin inline asm
	shf.r.wrap.b32 %r1346, %r1352, %r1352, %r2333;
	// end inline asm
	xor.b32  	%r3087, %r1346, %r1342;
	// begin inline asm
	shf.r.wrap.b32 %r1350, %r1352, %r1352, %r2337;
	// end inline asm
	xor.b32  	%r3088, %r3087, %r1350;
	xor.b32  	%r3089, %r1328, %r1304;
	and.b32  	%r3090, %r1352, %r3089;
	and.b32  	%r3091, %r1328, %r1304;
	xor.b32  	%r3092, %r3090, %r3091;
	add.s32 	%r1364, %r3086, %r1280;
	add.s32 	%r3093, %r3086, %r3092;
	add.s32 	%r1376, %r3093, %r3088;
	// begin inline asm
	shf.r.wrap.b32 %r1354, %r1364, %r1364, %r2317;
	// end inline asm
	// begin inline asm
	shf.r.wrap.b32 %r1358, %r1364, %r1364, %r2321;
	// end inline asm
	xor.b32  	%r3094, %r1358, %r1354;
	// begin inline asm
	shf.r.wrap.b32 %r1362, %r1364, %r1364, %r2325;
	// end inline asm
	xor.b32  	%r3095, %r3094, %r1362;
	and.b32  	%r3096, %r1340, %r1364;
	not.b32 	%r3097, %r1364;
	and.b32  	%r3098, %r1316, %r3097;
	or.b32  	%r3099, %r3098, %r3096;
	add.s32 	%r3100, %r3099, %r1292;
	add.s32 	%r3101, %r3100, %r3095;
	add.s32 	%r3102, %r3101, %r179;
	add.s32 	%r3103, %r3102, 1996064986;
	// begin inline asm
	shf.r.wrap.b32 %r1366, %r1376, %r1376, %r2329;
	// end inline asm
	// begin inline asm
	shf.r.wrap.b32 %r1370, %r1376, %r1376, %r2333;
	// end inline asm
	xor.b32  	%r3104, %r1370, %r1366;
	// begin inline asm
	shf.r.wrap.b32 %r1374, %r1376, %r1376, %r2337;
	// end inline asm
	xor.b32  	%r3105, %r3104, %r1374;
	xor.b32  	%r3106, %r1352, %r1328;
	and.b32  	%r3107, %r1376, %r3106;
	and.b32  	%r3108, %r1352, %r1328;
	xor.b32  	%r3109, %r3107, %r3108;
	add.s32 	%r1388, %r3103, %r1304;
	add.s32 	%r3110, %r3103, %r3109;
	add.s32 	%r1400, %r3110, %r3105;
	// begin inline asm
	shf.r.wrap.b32 %r1378, %r1388, %r1388, %r2317;
	// end inline asm
	// begin inline asm
	shf.r.wrap.b32 %r1382, %r1388, %r1388, %r2321;
	// end inline asm
	xor.b32  	%r3111, %r1382, %r1378;
	// begin inline asm
	shf.r.wrap.b32 %r1386, %r1388, %r1388, %r2325;
	// end inline asm
	xor.b32  	%r3112, %r3111, %r1386;
	and.b32  	%r3113, %r1364, %r1388;
	not.b32 	%r3114, %r1388;
	and.b32  	%r3115, %r1340, %r3114;
	or.b32  	%r3116, %r3115, %r3113;
	add.s32 	%r3117, %r3116, %r1316;
	add.s32 	%r3118, %r3117, %r3112;
	add.s32 	%r3119, %r3118, %r416;
	add.s32 	%r3120, %r3119, -1740746414;
	// begin inline asm
	shf.r.wrap.b32 %r1390, %r1400, %r1400, %r2329;
	// end inline asm
	// begin inline asm
	shf.r.wrap.b32 %r1394, %r1400, %r1400, %r2333;
	// end inline asm
	xor.b32  	%r3121, %r1394, %r1390;
	// begin inline asm
	shf.r.wrap.b32 %r1398, %r1400, %r1400, %r2337;
	// end inline asm
	xor.b32  	%r3122, %r3121, %r1398;
	xor.b32  	%r3123, %r1376, %r1352;
	and.b32  	%r3124, %r1400, %r3123;
	and.b32  	%r3125, %r1376, %r1352;
	xor.b32  	%r3126, %r3124, %r3125;
	add.s32 	%r1412, %r3120, %r1328;
	add.s32 	%r3127, %r3120, %r3126;
	add.s32 	%r1424, %r3127, %r3122;
	// begin inline asm
	shf.r.wrap.b32 %r1402, %r1412, %r1412, %r2317;
	// end inline asm
	// begin inline asm
	shf.r.wrap.b32 %r1406, %r1412, %r1412, %r2321;
	// end inline asm
	xor.b32  	%r3128, %r1406, %r1402;
	// begin inline asm
	shf.r.wrap.b32 %r1410, %r1412, %r1412, %r2325;
	// end inline asm
	xor.b32  	%r3129, %r3128, %r1410;
	and.b32  	%r3130, %r1388, %r1412;
	not.b32 	%r3131, %r1412;
	and.b32  	%r3132, %r1364, %r3131;
	or.b32  	%r3133, %r3132, %r3130;
	add.s32 	%r3134, %r3133, %r1340;
	add.s32 	%r3135, %r3134, %r3129;
	add.s32 	%r3136, %r3135, %r432;
	add.s32 	%r3137, %r3136, -1473132947;
	// begin inline asm
	shf.r.wrap.b32 %r1414, %r1424, %r1424, %r2329;
	// end inline asm
	// begin inline asm
	shf.r.wrap.b32 %r1418, %r1424, %r1424, %r2333;
	// end inline asm
	xor.b32  	%r3138, %r1418, %r1414;
	// begin inline asm
	shf.r.wrap.b32 %r1422, %r1424, %r1424, %r2337;
	// end inline asm
	xor.b32  	%r3139, %r3138, %r1422;
	xor.b32  	%r3140, %r1400, %r1376;
	and.b32  	%r3141, %r1424, %r3140;
	and.b32  	%r3142, %r1400, %r1376;
	xor.b32  	%r3143, %r3141, %r3142;
	add.s32 	%r1436, %r3137, %r1352;
	add.s32 	%r3144, %r3137, %r3143;
	add.s32 	%r1448, %r3144, %r3139;
	// begin inline asm
	shf.r.wrap.b32 %r1426, %r1436, %r1436, %r2317;
	// end inline asm
	// begin inline asm
	shf.r.wrap.b32 %r1430, %r1436, %r1436, %r2321;
	// end inline asm
	xor.b32  	%r3145, %r1430, %r1426;
	// begin inline asm
	shf.r.wrap.b32 %r1434, %r1436, %r1436, %r2325;
	// end inline asm
	xor.b32  	%r3146, %r3145, %r1434;
	and.b32  	%r3147, %r1412, %r1436;
	not.b32 	%r3148, %r1436;
	and.b32  	%r3149, %r1388, %r3148;
	or.b32  	%r3150, %r3149, %r3147;
	add.s32 	%r3151, %r3150, %r1364;
	add.s32 	%r3152, %r3151, %r3146;
	add.s32 	%r3153, %r3152, %r448;
	add.s32 	%r3154, %r3153, -1341970488;
	// begin inline asm
	shf.r.wrap.b32 %r1438, %r1448, %r1448, %r2329;
	// end inline asm
	// begin inline asm
	shf.r.wrap.b32 %r1442, %r1448, %r1448, %r2333;
	// end inline asm
	xor.b32  	%r3155, %r1442, %r1438;
	// begin inline asm
	shf.r.wrap.b32 %r1446, %r1448, %r1448, %r2337;
	// end inline asm
	xor.b32  	%r3156, %r3155, %r1446;
	xor.b32  	%r3157, %r1424, %r1400;
	and.b32  	%r3158, %r1448, %r3157;
	and.b32  	%r3159, %r1424, %r1400;
	xor.b32  	%r3160, %r3158, %r3159;
	add.s32 	%r1460, %r3154, %r1376;
	add.s32 	%r3161, %r3154, %r3160;
	add.s32 	%r1472, %r3161, %r3156;
	// begin inline asm
	shf.r.wrap.b32 %r1450, %r1460, %r1460, %r2317;
	// end inline asm
	// begin inline asm
	shf.r.wrap.b32 %r1454, %r1460, %r1460, %r2321;
	// end inline asm
	xor.b32  	%r3162, %r1454, %r1450;
	// begin inline asm
	shf.r.wrap.b32 %r1458, %r1460, %r1460, %r2325;
	// end inline asm
	xor.b32  	%r3163, %r3162, %r1458;
	and.b32  	%r3164, %r1436, %r1460;
	not.b32 	%r3165, %r1460;
	and.b32  	%r3166, %r1412, %r3165;
	or.b32  	%r3167, %r3166, %r3164;
	add.s32 	%r3168, %r3167, %r1388;
	add.s32 	%r3169, %r3168, %r3163;
	add.s32 	%r3170, %r3169, %r464;
	add.s32 	%r3171, %r3170, -1084653625;
	// begin inline asm
	shf.r.wrap.b32 %r1462, %r1472, %r1472, %r2329;
	// end inline asm
	// begin inline asm
	shf.r.wrap.b32 %r1466, %r1472, %r1472, %r2333;
	// end inline asm
	xor.b32  	%r3172, %r1466, %r1462;
	// begin inline asm
	shf.r.wrap.b32 %r1470, %r1472, %r1472, %r2337;
	// end inline asm
	xor.b32  	%r3173, %r3172, %r1470;
	xor.b32  	%r3174, %r1448, %r1424;
	and.b32  	%r3175, %r1472, %r3174;
	and.b32  	%r3176, %r1448, %r1424;
	xor.b32  	%r3177, %r3175, %r3176;
	add.s32 	%r1484, %r3171, %r1400;
	add.s32 	%r3178, %r3171, %r3177;
	add.s32 	%r1496, %r3178, %r3173;
	// begin inline asm
	shf.r.wrap.b32 %r1474, %r1484, %r1484, %r2317;
	// end inline asm
	// begin inline asm
	shf.r.wrap.b32 %r1478, %r1484, %r1484, %r2321;
	// end inline asm
	xor.b32  	%r3179, %r1478, %r1474;
	// begin inline asm
	shf.r.wrap.b32 %r1482, %r1484, %r1484, %r2325;
	// end inline asm
	xor.b32  	%r3180, %r3179, %r1482;
	and.b32  	%r3181, %r1460, %r1484;
	not.b32 	%r3182, %r1484;
	and.b32  	%r3183, %r1436, %r3182;
	or.b32  	%r3184, %r3183, %r3181;
	add.s32 	%r3185, %r3184, %r1412;
	add.s32 	%r3186, %r3185, %r3180;
	add.s32 	%r3187, %r3186, %r480;
	add.s32 	%r3188, %r3187, -958395405;
	// begin inline asm
	shf.r.wrap.b32 %r1486, %r1496, %r1496, %r2329;
	// end inline asm
	// begin inline asm
	shf.r.wrap.b32 %r1490, %r1496, %r1496, %r2333;
	// end inline asm
	xor.b32  	%r3189, %r1490, %r1486;
	// begin inline asm
	shf.r.wrap.b32 %r1494, %r1496, %r1496, %r2337;
	// end inline asm
	xor.b32  	%r3190, %r3189, %r1494;
	xor.b32  	%r3191, %r1472, %r1448;
	and.b32  	%r3192, %r1496, %r3191;
	and.b32  	%r3193, %r1472, %r1448;
	xor.b32  	%r3194, %r3192, %r3193;
	add.s32 	%r1508, %r3188, %r1424;
	add.s32 	%r3195, %r3188, %r3194;
	add.s32 	%r1520, %r3195, %r3190;
	// begin inline asm
	shf.r.wrap.b32 %r1498, %r1508, %r1508, %r2317;
	// end inline asm
	// begin inline asm
	shf.r.wrap.b32 %r1502, %r1508, %r1508, %r2321;
	// end inline asm
	xor.b32  	%r3196, %r1502, %r1498;
	// begin inline asm
	shf.r.wrap.b32 %r1506, %r1508, %r1508, %r2325;
	// end inline asm
	xor.b32  	%r3197, %r3196, %r1506;
	and.b32  	%r3198, %r1484, %r1508;
	not.b32 	%r3199, %r1508;
	and.b32  	%r3200, %r1460, %r3199;
	or.b32  	%r3201, %r3200, %r3198;
	add.s32 	%r3202, %r3201, %r1436;
	add.s32 	%r3203, %r3202, %r3197;
	add.s32 	%r3204, %r3203, %r496;
	add.s32 	%r3205, %r3204, -710438585;
	// begin inline asm
	shf.r.wrap.b32 %r1510, %r1520, %r1520, %r2329;
	// end inline asm
	// begin inline asm
	shf.r.wrap.b32 %r1514, %r1520, %r1520, %r2333;
	// end inline asm
	xor.b32  	%r3206, %r1514, %r1510;
	// begin inline asm
	shf.r.wrap.b32 %r1518, %r1520, %r1520, %r2337;
	// end inline asm
	xor.b32  	%r3207, %r3206, %r1518;
	xor.b32  	%r3208, %r1496, %r1472;
	and.b32  	%r3209, %r1520, %r3208;
	and.b32  	%r3210, %r1496, %r1472;
	xor.b32  	%r3211, %r3209, %r3210;
	add.s32 	%r1532, %r3205, %r1448;
	add.s32 	%r3212, %r3205, %r3211;
	add.s32 	%r1544, %r3212, %r3207;
	// begin inline asm
	shf.r.wrap.b32 %r1522, %r1532, %r1532, %r2317;
	// end inline asm
	// begin inline asm
	shf.r.wrap.b32 %r1526, %r1532, %r1532, %r2321;
	// end inline asm
	xor.b32  	%r3213, %r1526, %r1522;
	// begin inline asm
	shf.r.wrap.b32 %r1530, %r1532, %r1532, %r2325;
	// end inline asm
	xor.b32  	%r3214, %r3213, %r1530;
	and.b32  	%r3215, %r1508, %r1532;
	not.b32 	%r3216, %r1532;
	and.b32  	%r3217, %r1484, %r3216;
	or.b32  	%r3218, %r3217, %r3215;
	add.s32 	%r3219, %r3218, %r1460;
	add.s32 	%r3220, %r3219, %r3214;
	add.s32 	%r3221, %r3220, %r512;
	add.s32 	%r3222, %r3221, 113926993;
	// begin inline asm
	shf.r.wrap.b32 %r1534, %r1544, %r1544, %r2329;
	// end inline asm
	// begin inline asm
	shf.r.wrap.b32 %r1538, %r1544, %r1544, %r2333;
	// end inline asm
	xor.b32  	%r3223, %r1538, %r1534;
	// begin inline asm
	shf.r.wrap.b32 %r1542, %r1544, %r1544, %r2337;
	// end inline asm
	xor.b32  	%r3224, %r3223, %r1542;
	xor.b32  	%r3225, %r1520, %r1496;
	and.b32  	%r3226, %r1544, %r3225;
	and.b32  	%r3227, %r1520, %r1496;
	xor.b32  	%r3228, %r3226, %r3227;
	add.s32 	%r1556, %r3222, %r1472;
	add.s32 	%r3229, %r3222, %r3228;
	add.s32 	%r1568, %r3229, %r3224;
	// begin inline asm
	shf.r.wrap.b32 %r1546, %r1556, %r1556, %r2317;
	// end inline asm
	// begin inline asm
	shf.r.wrap.b32 %r1550, %r1556, %r1556, %r2321;
	// end inline asm
	xor.b32  	%r3230, %r1550, %r1546;
	// begin inline asm
	shf.r.wrap.b32 %r1554, %r1556, %r1556, %r2325;
	// end inline asm
	xor.b32  	%r3231, %r3230, %r1554;
	and.b32  	%r3232, %r1532, %r1556;
	not.b32 	%r3233, %r1556;
	and.b32  	%r3234, %r1508, %r3233;
	or.b32  	%r3235, %r3234, %r3232;
	add.s32 	%r3236, %r3235, %r1484;
	add.s32 	%r3237, %r3236, %r3231;
	add.s32 	%r3238, %r3237, %r528;
	add.s32 	%r3239, %r3238, 338241895;
	// begin inline asm
	shf.r.wrap.b32 %r1558, %r1568, %r1568, %r2329;
	// end inline asm
	// begin inline asm
	shf.r.wrap.b32 %r1562, %r1568, %r1568, %r2333;
	// end inline asm
	xor.b32  	%r3240, %r1562, %r1558;
	// begin inline asm
	shf.r.wrap.b32 %r1566, %r1568, %r1568, %r2337;
	// end inline asm
	xor.b32  	%r3241, %r3240, %r1566;
	xor.b32  	%r3242, %r1544, %r1520;
	and.b32  	%r3243, %r1568, %r3242;
	and.b32  	%r3244, %r1544, %r1520;
	xor.b32  	%r3245, %r3243, %r3244;
	add.s32 	%r1580, %r3239, %r1496;
	add.s32 	%r3246, %r3239, %r3245;
	add.s32 	%r1592, %r3246, %r3241;
	// begin inline asm
	shf.r.wrap.b32 %r1570, %r1580, %r1580, %r2317;
	// end inline asm
	// begin inline asm
	shf.r.wrap.b32 %r1574, %r1580, %r1580, %r2321;
	// end inline asm
	xor.b32  	%r3247, %r1574, %r1570;
	// begin inline asm
	shf.r.wrap.b32 %r1578, %r1580, %r1580, %r2325;
	// end inline asm
	xor.b32  	%r3248, %r3247, %r1578;
	and.b32  	%r3249, %r1556, %r1580;
	not.b32 	%r3250, %r1580;
	and.b32  	%r3251, %r1532, %r3250;
	or.b32  	%r3252, %r3251, %r3249;
	add.s32 	%r3253, %r3252, %r1508;
	add.s32 	%r3254, %r3253, %r3248;
	add.s32 	%r3255, %r3254, %r544;
	add.s32 	%r3256, %r3255, 666307205;
	// begin inline asm
	shf.r.wrap.b32 %r1582, %r1592, %r1592, %r2329;
	// end inline asm
	// begin inline asm
	shf.r.wrap.b32 %r1586, %r1592, %r1592, %r2333;
	// end inline asm
	xor.b32  	%r3257, %r1586, %r1582;
	// begin inline asm
	shf.r.wrap.b32 %r1590, %r1592, %r1592, %r2337;
	// end inline asm
	xor.b32  	%r3258, %r3257, %r1590;
	xor.b32  	%r3259, %r1568, %r1544;
	and.b32  	%r3260, %r1592, %r3259;
	and.b32  	%r3261, %r1568, %r1544;
	xor.b32  	%r3262, %r3260, %r3261;
	add.s32 	%r1604, %r3256, %r1520;
	add.s32 	%r3263, %r3256, %r3262;
	add.s32 	%r1616, %r3263, %r3258;
	// begin inline asm
	shf.r.wrap.b32 %r1594, %r1604, %r1604, %r2317;
	// end inline asm
	// begin inline asm
	shf.r.wrap.b32 %r1598, %r1604, %r1604, %r2321;
	// end inline asm
	xor.b32  	%r3264, %r1598, %r1594;
	// begin inline asm
	shf.r.wrap.b32 %r1602, %r1604, %r1604, %r2325;
	// end inline asm
	xor.b32  	%r3265, %r3264, %r1602;
	and.b32  	%r3266, %r1580, %r1604;
	not.b32 	%r3267, %r1604;
	and.b32  	%r3268, %r1556, %r3267;
	or.b32  	%r3269, %r3268, %r3266;
	add.s32 	%r3270, %r3269, %r1532;
	add.s32 	%r3271, %r3270, %r3265;
	add.s32 	%r3272, %r3271, %r560;
	add.s32 	%r3273, %r3272, 773529912;
	// begin inline asm
	shf.r.wrap.b32 %r1606, %r1616, %r1616, %r2329;
	// end inline asm
	// begin inline asm
	shf.r.wrap.b32 %r1610, %r1616, %r1616, %r2333;
	// end inline asm
	xor.b32  	%r3274, %r1610, %r1606;
	// begin inline asm
	shf.r.wrap.b32 %r1614, %r1616, %r1616, %r2337;
	// end inline asm
	xor.b32  	%r3275, %r3274, %r1614;
	xor.b32  	%r3276, %r1592, %r1568;
	and.b32  	%r3277, %r1616, %r3276;
	and.b32  	%r3278, %r1592, %r1568;
	xor.b32  	%r3279, %r3277, %r3278;
	add.s32 	%r1628, %r3273, %r1544;
	add.s32 	%r3280, %r3273, %r3279;
	add.s32 	%r1640, %r3280, %r3275;
	// begin inline asm
	shf.r.wrap.b32 %r1618, %r1628, %r1628, %r2317;
	// end inline asm
	// begin inline asm
	shf.r.wrap.b32 %r1622, %r1628, %r1628, %r2321;
	// end inline asm
	xor.b32  	%r3281, %r1622, %r1618;
	// begin inline asm
	shf.r.wrap.b32 %r1626, %r1628, %r1628, %r2325;
	// end inline asm
	xor.b32  	%r3282, %r3281, %r1626;
	and.b32  	%r3283, %r1604, %r1628;
	not.b32 	%r3284, %r1628;
	and.b32  	%r3285, %r1580, %r3284;
	or.b32  	%r3286, %r3285, %r3283;
	add.s32 	%r3287, %r3286, %r1556;
	add.s32 	%r3288, %r3287, %r3282;
	add.s32 	%r3289, %r3288, %r576;
	add.s32 	%r3290, %r3289, 1294757372;
	// begin inline asm
	shf.r.wrap.b32 %r1630, %r1640, %r1640, %r2329;
	// end inline asm
	// begin inline asm
	shf.r.wrap.b32 %r1634, %r1640, %r1640, %r2333;
	// end inline asm
	xor.b32  	%r3291, %r1634, %r1630;
	// begin inline asm
	shf.r.wrap.b32 %r1638, %r1640, %r1640, %r2337;
	// end inline asm
	xor.b32  	%r3292, %r3291, %r1638;
	xor.b32  	%r3293, %r1616, %r1592;
	and.b32  	%r3294, %r1640, %r3293;
	and.b32  	%r3295, %r1616, %r1592;
	xor.b32  	%r3296, %r3294, %r3295;
	add.s32 	%r1652, %r3290, %r1568;
	add.s32 	%r3297, %r3290, %r3296;
	add.s32 	%r1664, %r3297, %r3292;
	// begin inline asm
	shf.r.wrap.b32 %r1642, %r1652, %r1652, %r2317;
	// end inline asm
	// begin inline asm
	shf.r.wrap.b32 %r1646, %r1652, %r1652, %r2321;
	// end inline asm
	xor.b32  	%r3298, %r1646, %r1642;
	// begin inline asm
	shf.r.wrap.b32 %r1650, %r1652, %r1652, %r2325;
	// end inline asm
	xor.b32  	%r3299, %r3298, %r1650;
	and.b32  	%r3300, %r1628, %r1652;
	not.b32 	%r3301, %r1652;
	and.b32  	%r3302, %r1604, %r3301;
	or.b32  	%r3303, %r3302, %r3300;
	add.s32 	%r3304, %r3303, %r1580;
	add.s32 	%r3305, %r3304, %r3299;
	add.s32 	%r3306, %r3305, %r592;
	add.s32 	%r3307, %r3306, 1396182291;
	// begin inline asm
	shf.r.wrap.b32 %r1654, %r1664, %r1664, %r2329;
	// end inline asm
	// begin inline asm
	shf.r.wrap.b32 %r1658, %r1664, %r1664, %r2333;
	// end inline asm
	xor.b32  	%r3308, %r1658, %r1654;
	// begin inline asm
	shf.r.wrap.b32 %r1662, %r1664, %r1664, %r2337;
	// end inline asm
	xor.b32  	%r3309, %r3308, %r1662;
	xor.b32  	%r3310, %r1640, %r1616;
	and.b32  	%r3311, %r1664, %r3310;
	and.b32  	%r3312, %r1640, %r1616;
	xor.b32  	%r3313, %r3311, %r3312;
	add.s32 	%r1676, %r3307, %r1592;
	add.s32 	%r3314, %r3307, %r3313;
	add.s32 	%r1688, %r3314, %r3309;
	// begin inline asm
	shf.r.wrap.b32 %r1666, %r1676, %r1676, %r2317;
	// end inline asm
	// begin inline asm
	shf.r.wrap.b32 %r1670, %r1676, %r1676, %r2321;
	// end inline asm
	xor.b32  	%r3315, %r1670, %r1666;
	// begin inline asm
	shf.r.wrap.b32 %r1674, %r1676, %r1676, %r2325;
	// end inline asm
	xor.b32  	%r3316, %r3315, %r1674;
	and.b32  	%r3317, %r1652, %r1676;
	not.b32 	%r3318, %r1676;
	and.b32  	%r3319, %r1628, %r3318;
	or.b32  	%r3320, %r3319, %r3317;
	add.s32 	%r3321, %r3320, %r1604;
	add.s32 	%r3322, %r3321, %r3316;
	add.s32 	%r3323, %r3322, %r608;
	add.s32 	%r3324, %r3323, 1695183700;
	// begin inline asm
	shf.r.wrap.b32 %r1678, %r1688, %r1688, %r2329;
	// end inline asm
	// begin inline asm
	shf.r.wrap.b32 %r1682, %r1688, %r1688, %r2333;
	// end inline asm
	xor.b32  	%r3325, %r1682, %r1678;
	// begin inline asm
	shf.r.wrap.b32 %r1686, %r1688, %r1688, %r2337;
	// end inline asm
	xor.b32  	%r3326, %r3325, %r1686;
	xor.b32  	%r3327, %r1664, %r1640;
	and.b32  	%r3328, %r1688, %r3327;
	and.b32  	%r3329, %r1664, %r1640;
	xor.b32  	%r3330, %r3328, %r3329;
	add.s32 	%r1700, %r3324, %r1616;
	add.s32 	%r3331, %r3324, %r3330;
	add.s32 	%r1712, %r3331, %r3326;
	// begin inline asm
	shf.r.wrap.b32 %r1690, %r1700, %r1700, %r2317;
	// end inline asm
	// begin inline asm
	shf.r.wrap.b32 %r1694, %r1700, %r1700, %r2321;
	// end inline asm
	xor.b32  	%r3332, %r1694, %r1690;
	// begin inline asm
	shf.r.wrap.b32 %r1698, %r1700, %r1700, %r2325;
	// end inline asm
	xor.b32  	%r3333, %r3332, %r1698;
	and.b32  	%r3334, %r1676, %r1700;
	not.b32 	%r3335, %r1700;
	and.b32  	%r3336, %r1652, %r3335;
	or.b32  	%r3337, %r3336, %r3334;
	add.s32 	%r3338, %r3337, %r1628;
	add.s32 	%r3339, %r3338, %r3333;
	add.s32 	%r3340, %r3339, %r624;
	add.s32 	%r3341, %r3340, 1986661051;
	// begin inline asm
	shf.r.wrap.b32 %r1702, %r1712, %r1712, %r2329;
	// end inline asm
	// begin inline asm
	shf.r.wrap.b32 %r1706, %r1712, %r1712, %r2333;
	// end inline asm
	xor.b32  	%r3342, %r1706, %r1702;
	// begin inline asm
	shf.r.wrap.b32 %r1710, %r1712, %r1712, %r2337;
	// end inline asm
	xor.b32  	%r3343, %r3342, %r1710;
	xor.b32  	%r3344, %r1688, %r1664;
	and.b32  	%r3345, %r1712, %r3344;
	and.b32  	%r3346, %r1688, %r1664;
	xor.b32  	%r3347, %r3345, %r3346;
	add.s32 	%r1724, %r3341, %r1640;
	add.s32 	%r3348, %r3341, %r3347;
	add.s32 	%r1736, %r3348, %r3343;
	// begin inline asm
	shf.r.wrap.b32 %r1714, %r1724, %r1724, %r2317;
	// end inline asm
	// begin inline asm
	shf.r.wrap.b32 %r1718, %r1724, %r1724, %r2321;
	// end inline asm
	xor.b32  	%r3349, %r1718, %r1714;
	// begin inline asm
	shf.r.wrap.b32 %r1722, %r1724, %r1724, %r2325;
	// end inline asm
	xor.b32  	%r3350, %r3349, %r1722;
	and.b32  	%r3351, %r1700, %r1724;
	not.b32 	%r3352, %r1724;
	and.b32  	%r3353, %r1676, %r3352;
	or.b32  	%r3354, %r3353, %r3351;
	add.s32 	%r3355, %r3354, %r1652;
	add.s32 	%r3356, %r3355, %r3350;
	add.s32 	%r3357, %r3356, %r640;
	add.s32 	%r3358, %r3357, -2117940946;
	// begin inline asm
	shf.r.wrap.b32 %r1726, %r1736, %r1736, %r2329;
	// end inline asm
	// begin inline asm
	shf.r.wrap.b32 %r1730, %r1736, %r1736, %r2333;
	// end inline asm
	xor.b32  	%r3359, %r1730, %r1726;
	// begin inline asm
	shf.r.wrap.b32 %r1734, %r1736, %r1736, %r2337;
	// end inline asm
	xor.b32  	%r3360, %r3359, %r1734;
	xor.b32  	%r3361, %r1712, %r1688;
	and.b32  	%r3362, %r1736, %r3361;
	and.b32  	%r3363, %r1712, %r1688;
	xor.b32  	%r3364, %r3362, %r3363;
	add.s32 	%r1748, %r3358, %r1664;
	add.s32 	%r3365, %r3358, %r3364;
	add.s32 	%r1760, %r3365, %r3360;
	// begin inline asm
	shf.r.wrap.b32 %r1738, %r1748, %r1748, %r2317;
	// end inline asm
	// begin inline asm
	shf.r.wrap.b32 %r1742, %r1748, %r1748, %r2321;
	// end inline asm
	xor.b32  	%r3366, %r1742, %r1738;
	// begin inline asm
	shf.r.wrap.b32 %r1746, %r1748, %r1748, %r2325;
	// end inline asm
	xor.b32  	%r3367, %r3366, %r1746;
	and.b32  	%r3368, %r1724, %r1748;
	not.b32 	%r3369, %r1748;
	and.b32  	%r3370, %r1700, %r3369;
	or.b32  	%r3371, %r3370, %r3368;
	add.s32 	%r3372, %r3371, %r1676;
	add.s32 	%r3373, %r3372, %r3367;
	add.s32 	%r3374, %r3373, %r656;
	add.s32 	%r3375, %r3374, -1838011259;
	// begin inline asm
	shf.r.wrap.b32 %r1750, %r1760, %r1760, %r2329;
	// end inline asm
	// begin inline asm
	shf.r.wrap.b32 %r1754, %r1760, %r1760, %r2333;
	// end inline asm
	xor.b32  	%r3376, %r1754, %r1750;
	// begin inline asm
	shf.r.wrap.b32 %r1758, %r1760, %r1760, %r2337;
	// end inline asm
	xor.b32  	%r3377, %r3376, %r1758;
	xor.b32  	%r3378, %r1736, %r1712;
	and.b32  	%r3379, %r1760, %r3378;
	and.b32  	%r3380, %r1736, %r1712;
	xor.b32  	%r3381, %r3379, %r3380;
	add.s32 	%r1772, %r3375, %r1688;
	add.s32 	%r3382, %r3375, %r3381;
	add.s32 	%r1784, %r3382, %r3377;
	// begin inline asm
	shf.r.wrap.b32 %r1762, %r1772, %r1772, %r2317;
	// end inline asm
	// begin inline asm
	shf.r.wrap.b32 %r1766, %r1772, %r1772, %r2321;
	// end inline asm
	xor.b32  	%r3383, %r1766, %r1762;
	// begin inline asm
	shf.r.wrap.b32 %r1770, %r1772, %r1772, %r2325;
	// end inline asm
	xor.b32  	%r3384, %r3383, %r1770;
	and.b32  	%r3385, %r1748, %r1772;
	not.b32 	%r3386, %r1772;
	and.b32  	%r3387, %r1724, %r3386;
	or.b32  	%r3388, %r3387, %r3385;
	add.s32 	%r3389, %r3388, %r1700;
	add.s32 	%r3390, %r3389, %r3384;
	add.s32 	%r3391, %r3390, %r672;
	add.s32 	%r3392, %r3391, -1564481375;
	// begin inline asm
	shf.r.wrap.b32 %r1774, %r1784, %r1784, %r2329;
	// end inline asm
	// begin inline asm
	shf.r.wrap.b32 %r1778, %r1784, %r1784, %r2333;
	// end inline asm
	xor.b32  	%r3393, %r1778, %r1774;
	// begin inline asm
	shf.r.wrap.b32 %r1782, %r1784, %r1784, %r2337;
	// end inline asm
	xor.b32  	%r3394, %r3393, %r1782;
	xor.b32  	%r3395, %r1760, %r1736;
	and.b32  	%r3396, %r1784, %r3395;
	and.b32  	%r3397, %r1760, %r1736;
	xor.b32  	%r3398, %r3396, %r3397;
	add.s32 	%r1796, %r3392, %r1712;
	add.s32 	%r3399, %r3392, %r3398;
	add.s32 	%r1808, %r3399, %r3394;
	// begin inline asm
	shf.r.wrap.b32 %r1786, %r1796, %r1796, %r2317;
	// end inline asm
	// begin inline asm
	shf.r.wrap.b32 %r1790, %r1796, %r1796, %r2321;
	// end inline asm
	xor.b32  	%r3400, %r1790, %r1786;
	// begin inline asm
	shf.r.wrap.b32 %r1794, %r1796, %r1796, %r2325;
	// end inline asm
	xor.b32  	%r3401, %r3400, %r1794;
	and.b32  	%r3402, %r1772, %r1796;
	not.b32 	%r3403, %r1796;
	and.b32  	%r3404, %r1748, %r3403;
	or.b32  	%r3405, %r3404, %r3402;
	add.s32 	%r3406, %r3405, %r1724;
	add.s32 	%r3407, %r3406, %r3401;
	add.s32 	%r3408, %r3407, %r688;
	add.s32 	%r3409, %r3408, -1474664885;
	// begin inline asm
	shf.r.wrap.b32 %r1798, %r1808, %r1808, %r2329;
	// end inline asm
	// begin inline asm
	shf.r.wrap.b32 %r1802, %r1808, %r1808, %r2333;
	// end inline asm
	xor.b32  	%r3410, %r1802, %r1798;
	// begin inline asm
	shf.r.wrap.b32 %r1806, %r1808, %r1808, %r2337;
	// end inline asm
	xor.b32  	%r3411, %r3410, %r1806;
	xor.b32  	%r3412, %r1784, %r1760;
	and.b32  	%r3413, %r1808, %r3412;
	and.b32  	%r3414, %r1784, %r1760;
	xor.b32  	%r3415, %r3413, %r3414;
	add.s32 	%r1820, %r3409, %r1736;
	add.s32 	%r3416, %r3409, %r3415;
	add.s32 	%r1832, %r3416, %r3411;
	// begin inline asm
	shf.r.wrap.b32 %r1810, %r1820, %r1820, %r2317;
	// end inline asm
	// begin inline asm
	shf.r.wrap.b32 %r1814, %r1820, %r1820, %r2321;
	// end inline asm
	xor.b32  	%r3417, %r1814, %r1810;
	// begin inline asm
	shf.r.wrap.b32 %r1818, %r1820, %r1820, %r2325;
	// end inline asm
	xor.b32  	%r3418, %r3417, %r1818;
	and.b32  	%r3419, %r1796, %r1820;
	not.b32 	%r3420, %r1820;
	and.b32  	%r3421, %r1772, %r3420;
	or.b32  	%r3422, %r3421, %r3419;
	add.s32 	%r3423, %r3422, %r1748;
	add.s32 	%r3424, %r3423, %r3418;
	add.s32 	%r3425, %r3424, %r704;
	add.s32 	%r3426, %r3425, -1035236496;
	// begin inline asm
	shf.r.wrap.b32 %r1822, %r1832, %r1832, %r2329;
	// end inline asm
	// begin inline asm
	shf.r.wrap.b32 %r1826, %r1832, %r1832, %r2333;
	// end inline asm
	xor.b32  	%r3427, %r1826, %r1822;
	// begin inline asm
	shf.r.wrap.b32 %r1830, %r1832, %r1832, %r2337;
	// end inline asm
	xor.b32  	%r3428, %r3427, %r1830;
	xor.b32  	%r3429, %r1808, %r1784;
	and.b32  	%r3430, %r1832, %r3429;
	and.b32  	%r3431, %r1808, %r1784;
	xor.b32  	%r3432, %r3430, %r3431;
	add.s32 	%r1844, %r3426, %r1760;
	add.s32 	%r3433, %r3426, %r3432;
	add.s32 	%r1856, %r3433, %r3428;
	// begin inline asm
	shf.r.wrap.b32 %r1834, %r1844, %r1844, %r2317;
	// end inline asm
	// begin inline asm
	shf.r.wrap.b32 %r1838, %r1844, %r1844, %r2321;
	// end inline asm
	xor.b32  	%r3434, %r1838, %r1834;
	// begin inline asm
	shf.r.wrap.b32 %r1842, %r1844, %r1844, %r2325;
	// end inline asm
	xor.b32  	%r3435, %r3434, %r1842;
	and.b32  	%r3436, %r1820, %r1844;
	not.b32 	%r3437, %r1844;
	and.b32  	%r3438, %r1796, %r3437;
	or.b32  	%r3439, %r3438, %r3436;
	add.s32 	%r3440, %r3439, %r1772;
	add.s32 	%r3441, %r3440, %r3435;
	add.s32 	%r3442, %r3441, %r720;
	add.s32 	%r3443, %r3442, -949202525;
	// begin inline asm
	shf.r.wrap.b32 %r1846, %r1856, %r1856, %r2329;
	// end inline asm
	// begin inline asm
	shf.r.wrap.b32 %r1850, %r1856, %r1856, %r2333;
	// end inline asm
	xor.b32  	%r3444, %r1850, %r1846;
	// begin inline asm
	shf.r.wrap.b32 %r1854, %r1856, %r1856, %r2337;
	// end inline asm
	xor.b32  	%r3445, %r3444, %r1854;
	xor.b32  	%r3446, %r1832, %r1808;
	and.b32  	%r3447, %r1856, %r3446;
	and.b32  	%r3448, %r1832, %r1808;
	xor.b32  	%r3449, %r3447, %r3448;
	add.s32 	%r1868, %r3443, %r1784;
	add.s32 	%r3450, %r3443, %r3449;
	add.s32 	%r1880, %r3450, %r3445;
	// begin inline asm
	shf.r.wrap.b32 %r1858, %r1868, %r1868, %r2317;
	// end inline asm
	// begin inline asm
	shf.r.wrap.b32 %r1862, %r1868, %r1868, %r2321;
	// end inline asm
	xor.b32  	%r3451, %r1862, %r1858;
	// begin inline asm
	shf.r.wrap.b32 %r1866, %r1868, %r1868, %r2325;
	// end inline asm
	xor.b32  	%r3452, %r3451, %r1866;
	and.b32  	%r3453, %r1844, %r1868;
	not.b32 	%r3454, %r1868;
	and.b32  	%r3455, %r1820, %r3454;
	or.b32  	%r3456, %r3455, %r3453;
	add.s32 	%r3457, %r3456, %r1796;
	add.s32 	%r3458, %r3457, %r3452;
	add.s32 	%r3459, %r3458, %r736;
	add.s32 	%r3460, %r3459, -778901479;
	// begin inline asm
	shf.r.wrap.b32 %r1870, %r1880, %r1880, %r2329;
	// end inline asm
	// begin inline asm
	shf.r.wrap.b32 %r1874, %r1880, %r1880, %r2333;
	// end inline asm
	xor.b32  	%r3461, %r1874, %r1870;
	// begin inline asm
	shf.r.wrap.b32 %r1878, %r1880, %r1880, %r2337;
	// end inline asm
	xor.b32  	%r3462, %r3461, %r1878;
	xor.b32  	%r3463, %r1856, %r1832;
	and.b32  	%r3464, %r1880, %r3463;
	and.b32  	%r3465, %r1856, %r1832;
	xor.b32  	%r3466, %r3464, %r3465;
	add.s32 	%r1892, %r3460, %r1808;
	add.s32 	%r3467, %r3460, %r3466;
	add.s32 	%r1904, %r3467, %r3462;
	// begin inline asm
	shf.r.wrap.b32 %r1882, %r1892, %r1892, %r2317;
	// end inline asm
	// begin inline asm
	shf.r.wrap.b32 %r1886, %r1892, %r1892, %r2321;
	// end inline asm
	xor.b32  	%r3468, %r1886, %r1882;
	// begin inline asm
	shf.r.wrap.b32 %r1890, %r1892, %r1892, %r2325;
	// end inline asm
	xor.b32  	%r3469, %r3468, %r1890;
	and.b32  	%r3470, %r1868, %r1892;
	not.b32 	%r3471, %r1892;
	and.b32  	%r3472, %r1844, %r3471;
	or.b32  	%r3473, %r3472, %r3470;
	add.s32 	%r3474, %r3473, %r1820;
	add.s32 	%r3475, %r3474, %r3469;
	add.s32 	%r3476, %r3475, %r752;
	add.s32 	%r3477, %r3476, -694614492;
	// begin inline asm
	shf.r.wrap.b32 %r1894, %r1904, %r1904, %r2329;
	// end inline asm
	// begin inline asm
	shf.r.wrap.b32 %r1898, %r1904, %r1904, %r2333;
	// end inline asm
	xor.b32  	%r3478, %r1898, %r1894;
	// begin inline asm
	shf.r.wrap.b32 %r1902, %r1904, %r1904, %r2337;
	// end inline asm
	xor.b32  	%r3479, %r3478, %r1902;
	xor.b32  	%r3480, %r1880, %r1856;
	and.b32  	%r3481, %r1904, %r3480;
	and.b32  	%r3482, %r1880, %r1856;
	xor.b32  	%r3483, %r3481, %r3482;
	add.s32 	%r1916, %r3477, %r1832;
	add.s32 	%r3484, %r3477, %r3483;
	add.s32 	%r1928, %r3484, %r3479;
	// begin inline asm
	shf.r.wrap.b32 %r1906, %r1916, %r1916, %r2317;
	// end inline asm
	// begin inline asm
	shf.r.wrap.b32 %r1910, %r1916, %r1916, %r2321;
	// end inline asm
	xor.b32  	%r3485, %r1910, %r1906;
	// begin inline asm
	shf.r.wrap.b32 %r1914, %r1916, %r1916, %r2325;
	// end inline asm
	xor.b32  	%r3486, %r3485, %r1914;
	and.b32  	%r3487, %r1892, %r1916;
	not.b32 	%r3488, %r1916;
	and.b32  	%r3489, %r1868, %r3488;
	or.b32  	%r3490, %r3489, %r3487;
	add.s32 	%r3491, %r3490, %r1844;
	add.s32 	%r3492, %r3491, %r3486;
	add.s32 	%r3493, %r3492, %r768;
	add.s32 	%r3494, %r3493, -200395387;
	// begin inline asm
	shf.r.wrap.b32 %r1918, %r1928, %r1928, %r2329;
	// end inline asm
	// begin inline asm
	shf.r.wrap.b32 %r1922, %r1928, %r1928, %r2333;
	// end inline asm
	xor.b32  	%r3495, %r1922, %r1918;
	// begin inline asm
	shf.r.wrap.b32 %r1926, %r1928, %r1928, %r2337;
	// end inline asm
	xor.b32  	%r3496, %r3495, %r1926;
	xor.b32  	%r3497, %r1904, %r1880;
	and.b32  	%r3498, %r1928, %r3497;
	and.b32  	%r3499, %r1904, %r1880;
	xor.b32  	%r3500, %r3498, %r3499;
	add.s32 	%r1940, %r3494, %r1856;
	add.s32 	%r3501, %r3494, %r3500;
	add.s32 	%r1952, %r3501, %r3496;
	// begin inline asm
	shf.r.wrap.b32 %r1930, %r1940, %r1940, %r2317;
	// end inline asm
	// begin inline asm
	shf.r.wrap.b32 %r1934, %r1940, %r1940, %r2321;
	// end inline asm
	xor.b32  	%r3502, %r1934, %r1930;
	// begin inline asm
	shf.r.wrap.b32 %r1938, %r1940, %r1940, %r2325;
	// end inline asm
	xor.b32  	%r3503, %r3502, %r1938;
	and.b32  	%r3504, %r1916, %r1940;
	not.b32 	%r3505, %r1940;
	and.b32  	%r3506, %r1892, %r3505;
	or.b32  	%r3507, %r3506, %r3504;
	add.s32 	%r3508, %r3507, %r1868;
	add.s32 	%r3509, %r3508, %r3503;
	add.s32 	%r3510, %r3509, %r784;
	add.s32 	%r3511, %r3510, 275423344;
	// begin inline asm
	shf.r.wrap.b32 %r1942, %r1952, %r1952, %r2329;
	// end inline asm
	// begin inline asm
	shf.r.wrap.b32 %r1946, %r1952, %r1952, %r2333;
	// end inline asm
	xor.b32  	%r3512, %r1946, %r1942;
	// begin inline asm
	shf.r.wrap.b32 %r1950, %r1952, %r1952, %r2337;
	// end inline asm
	xor.b32  	%r3513, %r3512, %r1950;
	xor.b32  	%r3514, %r1928, %r1904;
	and.b32  	%r3515, %r1952, %r3514;
	and.b32  	%r3516, %r1928, %r1904;
	xor.b32  	%r3517, %r3515, %r3516;
	add.s32 	%r1964, %r3511, %r1880;
	add.s32 	%r3518, %r3511, %r3517;
	add.s32 	%r1976, %r3518, %r3513;
	// begin inline asm
	shf.r.wrap.b32 %r1954, %r1964, %r1964, %r2317;
	// end inline asm
	// begin inline asm
	shf.r.wrap.b32 %r1958, %r1964, %r1964, %r2321;
	// end inline asm
	xor.b32  	%r3519, %r1958, %r1954;
	// begin inline asm
	shf.r.wrap.b32 %r1962, %r1964, %r1964, %r2325;
	// end inline asm
	xor.b32  	%r3520, %r3519, %r1962;
	and.b32  	%r3521, %r1940, %r1964;
	not.b32 	%r3522, %r1964;
	and.b32  	%r3523, %r1916, %r3522;
	or.b32  	%r3524, %r3523, %r3521;
	add.s32 	%r3525, %r3524, %r1892;
	add.s32 	%r3526, %r3525, %r3520;
	add.s32 	%r3527, %r3526, %r800;
	add.s32 	%r3528, %r3527, 430227734;
	// begin inline asm
	shf.r.wrap.b32 %r1966, %r1976, %r1976, %r2329;
	// end inline asm
	// begin inline asm
	shf.r.wrap.b32 %r1970, %r1976, %r1976, %r2333;
	// end inline asm
	xor.b32  	%r3529, %r1970, %r1966;
	// begin inline asm
	shf.r.wrap.b32 %r1974, %r1976, %r1976, %r2337;
	// end inline asm
	xor.b32  	%r3530, %r3529, %r1974;
	xor.b32  	%r3531, %r1952, %r1928;
	and.b32  	%r3532, %r1976, %r3531;
	and.b32  	%r3533, %r1952, %r1928;
	xor.b32  	%r3534, %r3532, %r3533;
	add.s32 	%r1988, %r3528, %r1904;
	add.s32 	%r3535, %r3528, %r3534;
	add.s32 	%r2000, %r3535, %r3530;
	// begin inline asm
	shf.r.wrap.b32 %r1978, %r1988, %r1988, %r2317;
	// end inline asm
	// begin inline asm
	shf.r.wrap.b32 %r1982, %r1988, %r1988, %r2321;
	// end inline asm
	xor.b32  	%r3536, %r1982, %r1978;
	// begin inline asm
	shf.r.wrap.b32 %r1986, %r1988, %r1988, %r2325;
	// end inline asm
	xor.b32  	%r3537, %r3536, %r1986;
	and.b32  	%r3538, %r1964, %r1988;
	not.b32 	%r3539, %r1988;
	and.b32  	%r3540, %r1940, %r3539;
	or.b32  	%r3541, %r3540, %r3538;
	add.s32 	%r3542, %r3541, %r1916;
	add.s32 	%r3543, %r3542, %r3537;
	add.s32 	%r3544, %r3543, %r600;
	add.s32 	%r3545, %r3544, 506948616;
	// begin inline asm
	shf.r.wrap.b32 %r1990, %r2000, %r2000, %r2329;
	// end inline asm
	// begin inline asm
	shf.r.wrap.b32 %r1994, %r2000, %r2000, %r2333;
	// end inline asm
	xor.b32  	%r3546, %r1994, %r1990;
	// begin inline asm
	shf.r.wrap.b32 %r1998, %r2000, %r2000, %r2337;
	// end inline asm
	xor.b32  	%r3547, %r3546, %r1998;
	xor.b32  	%r3548, %r1976, %r1952;
	and.b32  	%r3549, %r2000, %r3548;
	and.b32  	%r3550, %r1976, %r1952;
	xor.b32  	%r3551, %r3549, %r3550;
	add.s32 	%r2012, %r3545, %r1928;
	add.s32 	%r3552, %r3545, %r3551;
	add.s32 	%r2024, %r3552, %r3547;
	// begin inline asm
	shf.r.wrap.b32 %r2002, %r2012, %r2012, %r2317;
	// end inline asm
	// begin inline asm
	shf.r.wrap.b32 %r2006, %r2012, %r2012, %r2321;
	// end inline asm
	xor.b32  	%r3553, %r2006, %r2002;
	// begin inline asm
	shf.r.wrap.b32 %r2010, %r2012, %r2012, %r2325;
	// end inline asm
	xor.b32  	%r3554, %r3553, %r2010;
	and.b32  	%r3555, %r1988, %r2012;
	not.b32 	%r3556, %r2012;
	and.b32  	%r3557, %r1964, %r3556;
	or.b32  	%r3558, %r3557, %r3555;
	add.s32 	%r3559, %r3558, %r1940;
	add.s32 	%r3560, %r3559, %r3554;
	add.s32 	%r3561, %r3560, %r616;
	add.s32 	%r3562, %r3561, 659060556;
	// begin inline asm
	shf.r.wrap.b32 %r2014, %r2024, %r2024, %r2329;
	// end inline asm
	// begin inline asm
	shf.r.wrap.b32 %r2018, %r2024, %r2024, %r2333;
	// end inline asm
	xor.b32  	%r3563, %r2018, %r2014;
	// begin inline asm
	shf.r.wrap.b32 %r2022, %r2024, %r2024, %r2337;
	// end inline asm
	xor.b32  	%r3564, %r3563, %r2022;
	xor.b32  	%r3565, %r2000, %r1976;
	and.b32  	%r3566, %r2024, %r3565;
	and.b32  	%r3567, %r2000, %r1976;
	xor.b32  	%r3568, %r3566, %r3567;
	add.s32 	%r2036, %r3562, %r1952;
	add.s32 	%r3569, %r3562, %r3568;
	add.s32 	%r2048, %r3569, %r3564;
	// begin inline asm
	shf.r.wrap.b32 %r2026, %r2036, %r2036, %r2317;
	// end inline asm
	// begin inline asm
	shf.r.wrap.b32 %r2030, %r2036, %r2036, %r2321;
	// end inline asm
	xor.b32  	%r3570, %r2030, %r2026;
	// begin inline asm
	shf.r.wrap.b32 %r2034, %r2036, %r2036, %r2325;
	// end inline asm
	xor.b32  	%r3571, %r3570, %r2034;
	and.b32  	%r3572, %r2012, %r2036;
	not.b32 	%r3573, %r2036;
	and.b32  	%r3574, %r1988, %r3573;
	or.b32  	%r3575, %r3574, %r3572;
	add.s32 	%r3576, %r3575, %r1964;
	add.s32 	%r3577, %r3576, %r3571;
	add.s32 	%r3578, %r3577, %r632;
	add.s32 	%r3579, %r3578, 883997877;
	// begin inline asm
	shf.r.wrap.b32 %r2038, %r2048, %r2048, %r2329;
	// end inline asm
	// begin inline asm
	shf.r.wrap.b32 %r2042, %r2048, %r2048, %r2333;
	// end inline asm
	xor.b32  	%r3580, %r2042, %r2038;
	// begin inline asm
	shf.r.wrap.b32 %r2046, %r2048, %r2048, %r2337;
	// end inline asm
	xor.b32  	%r3581, %r3580, %r2046;
	xor.b32  	%r3582, %r2024, %r2000;
	and.b32  	%r3583, %r2048, %r3582;
	and.b32  	%r3584, %r2024, %r2000;
	xor.b32  	%r3585, %r3583, %r3584;
	add.s32 	%r2060, %r3579, %r1976;
	add.s32 	%r3586, %r3579, %r3585;
	add.s32 	%r2072, %r3586, %r3581;
	// begin inline asm
	shf.r.wrap.b32 %r2050, %r2060, %r2060, %r2317;
	// end inline asm
	// begin inline asm
	shf.r.wrap.b32 %r2054, %r2060, %r2060, %r2321;
	// end inline asm
	xor.b32  	%r3587, %r2054, %r2050;
	// begin inline asm
	shf.r.wrap.b32 %r2058, %r2060, %r2060, %r2325;
	// end inline asm
	xor.b32  	%r3588, %r3587, %r2058;
	and.b32  	%r3589, %r2036, %r2060;
	not.b32 	%r3590, %r2060;
	and.b32  	%r3591, %r2012, %r3590;
	or.b32  	%r3592, %r3591, %r3589;
	add.s32 	%r3593, %r3592, %r1988;
	add.s32 	%r3594, %r3593, %r3588;
	add.s32 	%r3595, %r3594, %r648;
	add.s32 	%r3596, %r3595, 958139571;
	// begin inline asm
	shf.r.wrap.b32 %r2062, %r2072, %r2072, %r2329;
	// end inline asm
	// begin inline asm
	shf.r.wrap.b32 %r2066, %r2072, %r2072, %r2333;
	// end inline asm
	xor.b32  	%r3597, %r2066, %r2062;
	// begin inline asm
	shf.r.wrap.b32 %r2070, %r2072, %r2072, %r2337;
	// end inline asm
	xor.b32  	%r3598, %r3597, %r2070;
	xor.b32  	%r3599, %r2048, %r2024;
	and.b32  	%r3600, %r2072, %r3599;
	and.b32  	%r3601, %r2048, %r2024;
	xor.b32  	%r3602, %r3600, %r3601;
	add.s32 	%r2084, %r3596, %r2000;
	add.s32 	%r3603, %r3596, %r3602;
	add.s32 	%r2096, %r3603, %r3598;
	// begin inline asm
	shf.r.wrap.b32 %r2074, %r2084, %r2084, %r2317;
	// end inline asm
	// begin inline asm
	shf.r.wrap.b32 %r2078, %r2084, %r2084, %r2321;
	// end inline asm
	xor.b32  	%r3604, %r2078, %r2074;
	// begin inline asm
	shf.r.wrap.b32 %r2082, %r2084, %r2084, %r2325;
	// end inline asm
	xor.b32  	%r3605, %r3604, %r2082;
	and.b32  	%r3606, %r2060, %r2084;
	not.b32 	%r3607, %r2084;
	and.b32  	%r3608, %r2036, %r3607;
	or.b32  	%r3609, %r3608, %r3606;
	add.s32 	%r3610, %r3609, %r2012;
	add.s32 	%r3611, %r3610, %r3605;
	add.s32 	%r3612, %r3611, %r664;
	add.s32 	%r3613, %r3612, 1322822218;
	// begin inline asm
	shf.r.wrap.b32 %r2086, %r2096, %r2096, %r2329;
	// end inline asm
	// begin inline asm
	shf.r.wrap.b32 %r2090, %r2096, %r2096, %r2333;
	// end inline asm
	xor.b32  	%r3614, %r2090, %r2086;
	// begin inline asm
	shf.r.wrap.b32 %r2094, %r2096, %r2096, %r2337;
	// end inline asm
	xor.b32  	%r3615, %r3614, %r2094;
	xor.b32  	%r3616, %r2072, %r2048;
	and.b32  	%r3617, %r2096, %r3616;
	and.b32  	%r3618, %r2072, %r2048;
	xor.b32  	%r3619, %r3617, %r3618;
	add.s32 	%r2108, %r3613, %r2024;
	add.s32 	%r3620, %r3613, %r3619;
	add.s32 	%r2120, %r3620, %r3615;
	// begin inline asm
	shf.r.wrap.b32 %r2098, %r2108, %r2108, %r2317;
	// end inline asm
	// begin inline asm
	shf.r.wrap.b32 %r2102, %r2108, %r2108, %r2321;
	// end inline asm
	xor.b32  	%r3621, %r2102, %r2098;
	// begin inline asm
	shf.r.wrap.b32 %r2106, %r2108, %r2108, %r2325;
	// end inline asm
	xor.b32  	%r3622, %r3621, %r2106;
	and.b32  	%r3623, %r2084, %r2108;
	not.b32 	%r3624, %r2108;
	and.b32  	%r3625, %r2060, %r3624;
	or.b32  	%r3626, %r3625, %r3623;
	add.s32 	%r3627, %r3626, %r2036;
	add.s32 	%r3628, %r3627, %r3622;
	add.s32 	%r3629, %r3628, %r680;
	add.s32 	%r3630, %r3629, 1537002063;
	// begin inline asm
	shf.r.wrap.b32 %r2110, %r2120, %r2120, %r2329;
	// end inline asm
	// begin inline asm
	shf.r.wrap.b32 %r2114, %r2120, %r2120, %r2333;
	// end inline asm
	xor.b32  	%r3631, %r2114, %r2110;
	// begin inline asm
	shf.r.wrap.b32 %r2118, %r2120, %r2120, %r2337;
	// end inline asm
	xor.b32  	%r3632, %r3631, %r2118;
	xor.b32  	%r3633, %r2096, %r2072;
	and.b32  	%r3634, %r2120, %r3633;
	and.b32  	%r3635, %r2096, %r2072;
	xor.b32  	%r3636, %r3634, %r3635;
	add.s32 	%r2132, %r3630, %r2048;
	add.s32 	%r3637, %r3630, %r3636;
	add.s32 	%r2144, %r3637, %r3632;
	// begin inline asm
	shf.r.wrap.b32 %r2122, %r2132, %r2132, %r2317;
	// end inline asm
	// begin inline asm
	shf.r.wrap.b32 %r2126, %r2132, %r2132, %r2321;
	// end inline asm
	xor.b32  	%r3638, %r2126, %r2122;
	// begin inline asm
	shf.r.wrap.b32 %r2130, %r2132, %r2132, %r2325;
	// end inline asm
	xor.b32  	%r3639, %r3638, %r2130;
	and.b32  	%r3640, %r2108, %r2132;
	not.b32 	%r3641, %r2132;
	and.b32  	%r3642, %r2084, %r3641;
	or.b32  	%r3643, %r3642, %r3640;
	add.s32 	%r3644, %r3643, %r2060;
	add.s32 	%r3645, %r3644, %r3639;
	add.s32 	%r3646, %r3645, %r696;
	add.s32 	%r3647, %r3646, 1747873779;
	// begin inline asm
	shf.r.wrap.b32 %r2134, %r2144, %r2144, %r2329;
	// end inline asm
	// begin inline asm
	shf.r.wrap.b32 %r2138, %r2144, %r2144, %r2333;
	// end inline asm
	xor.b32  	%r3648, %r2138, %r2134;
	// begin inline asm
	shf.r.wrap.b32 %r2142, %r2144, %r2144, %r2337;
	// end inline asm
	xor.b32  	%r3649, %r3648, %r2142;
	xor.b32  	%r3650, %r2120, %r2096;
	and.b32  	%r3651, %r2144, %r3650;
	and.b32  	%r3652, %r2120, %r2096;
	xor.b32  	%r3653, %r3651, %r3652;
	add.s32 	%r2156, %r3647, %r2072;
	add.s32 	%r3654, %r3647, %r3653;
	add.s32 	%r2168, %r3654, %r3649;
	// begin inline asm
	shf.r.wrap.b32 %r2146, %r2156, %r2156, %r2317;
	// end inline asm
	// begin inline asm
	shf.r.wrap.b32 %r2150, %r2156, %r2156, %r2321;
	// end inline asm
	xor.b32  	%r3655, %r2150, %r2146;
	// begin inline asm
	shf.r.wrap.b32 %r2154, %r2156, %r2156, %r2325;
	// end inline asm
	xor.b32  	%r3656, %r3655, %r2154;
	and.b32  	%r3657, %r2132, %r2156;
	not.b32 	%r3658, %r2156;
	and.b32  	%r3659, %r2108, %r3658;
	or.b32  	%r3660, %r3659, %r3657;
	add.s32 	%r3661, %r3660, %r2084;
	add.s32 	%r3662, %r3661, %r3656;
	add.s32 	%r3663, %r3662, %r712;
	add.s32 	%r3664, %r3663, 1955562222;
	// begin inline asm
	shf.r.wrap.b32 %r2158, %r2168, %r2168, %r2329;
	// end inline asm
	// begin inline asm
	shf.r.wrap.b32 %r2162, %r2168, %r2168, %r2333;
	// end inline asm
	xor.b32  	%r3665, %r2162, %r2158;
	// begin inline asm
	shf.r.wrap.b32 %r2166, %r2168, %r2168, %r2337;
	// end inline asm
	xor.b32  	%r3666, %r3665, %r2166;
	xor.b32  	%r3667, %r2144, %r2120;
	and.b32  	%r3668, %r2168, %r3667;
	and.b32  	%r3669, %r2144, %r2120;
	xor.b32  	%r3670, %r3668, %r3669;
	add.s32 	%r2180, %r3664, %r2096;
	add.s32 	%r3671, %r3664, %r3670;
	add.s32 	%r2192, %r3671, %r3666;
	// begin inline asm
	shf.r.wrap.b32 %r2170, %r2180, %r2180, %r2317;
	// end inline asm
	// begin inline asm
	shf.r.wrap.b32 %r2174, %r2180, %r2180, %r2321;
	// end inline asm
	xor.b32  	%r3672, %r2174, %r2170;
	// begin inline asm
	shf.r.wrap.b32 %r2178, %r2180, %r2180, %r2325;
	// end inline asm
	xor.b32  	%r3673, %r3672, %r2178;
	and.b32  	%r3674, %r2156, %r2180;
	not.b32 	%r3675, %r2180;
	and.b32  	%r3676, %r2132, %r3675;
	or.b32  	%r3677, %r3676, %r3674;
	add.s32 	%r3678, %r3677, %r2108;
	add.s32 	%r3679, %r3678, %r3673;
	add.s32 	%r3680, %r3679, %r728;
	add.s32 	%r3681, %r3680, 2024104815;
	// begin inline asm
	shf.r.wrap.b32 %r2182, %r2192, %r2192, %r2329;
	// end inline asm
	// begin inline asm
	shf.r.wrap.b32 %r2186, %r2192, %r2192, %r2333;
	// end inline asm
	xor.b32  	%r3682, %r2186, %r2182;
	// begin inline asm
	shf.r.wrap.b32 %r2190, %r2192, %r2192, %r2337;
	// end inline asm
	xor.b32  	%r3683, %r3682, %r2190;
	xor.b32  	%r3684, %r2168, %r2144;
	and.b32  	%r3685, %r2192, %r3684;
	and.b32  	%r3686, %r2168, %r2144;
	xor.b32  	%r3687, %r3685, %r3686;
	add.s32 	%r2204, %r3681, %r2120;
	add.s32 	%r3688, %r3681, %r3687;
	add.s32 	%r2216, %r3688, %r3683;
	// begin inline asm
	shf.r.wrap.b32 %r2194, %r2204, %r2204, %r2317;
	// end inline asm
	// begin inline asm
	shf.r.wrap.b32 %r2198, %r2204, %r2204, %r2321;
	// end inline asm
	xor.b32  	%r3689, %r2198, %r2194;
	// begin inline asm
	shf.r.wrap.b32 %r2202, %r2204, %r2204, %r2325;
	// end inline asm
	xor.b32  	%r3690, %r3689, %r2202;
	and.b32  	%r3691, %r2180, %r2204;
	not.b32 	%r3692, %r2204;
	and.b32  	%r3693, %r2156, %r3692;
	or.b32  	%r3694, %r3693, %r3691;
	add.s32 	%r3695, %r3694, %r2132;
	add.s32 	%r3696, %r3695, %r3690;
	add.s32 	%r3697, %r3696, %r744;
	add.s32 	%r3698, %r3697, -2067236844;
	// begin inline asm
	shf.r.wrap.b32 %r2206, %r2216, %r2216, %r2329;
	// end inline asm
	// begin inline asm
	shf.r.wrap.b32 %r2210, %r2216, %r2216, %r2333;
	// end inline asm
	xor.b32  	%r3699, %r2210, %r2206;
	// begin inline asm
	shf.r.wrap.b32 %r2214, %r2216, %r2216, %r2337;
	// end inline asm
	xor.b32  	%r3700, %r3699, %r2214;
	xor.b32  	%r3701, %r2192, %r2168;
	and.b32  	%r3702, %r2216, %r3701;
	and.b32  	%r3703, %r2192, %r2168;
	xor.b32  	%r3704, %r3702, %r3703;
	add.s32 	%r2228, %r3698, %r2144;
	add.s32 	%r3705, %r3698, %r3704;
	add.s32 	%r2240, %r3705, %r3700;
	// begin inline asm
	shf.r.wrap.b32 %r2218, %r2228, %r2228, %r2317;
	// end inline asm
	// begin inline asm
	shf.r.wrap.b32 %r2222, %r2228, %r2228, %r2321;
	// end inline asm
	xor.b32  	%r3706, %r2222, %r2218;
	// begin inline asm
	shf.r.wrap.b32 %r2226, %r2228, %r2228, %r2325;
	// end inline asm
	xor.b32  	%r3707, %r3706, %r2226;
	and.b32  	%r3708, %r2204, %r2228;
	not.b32 	%r3709, %r2228;
	and.b32  	%r3710, %r2180, %r3709;
	or.b32  	%r3711, %r3710, %r3708;
	add.s32 	%r3712, %r3711, %r2156;
	add.s32 	%r3713, %r3712, %r3707;
	add.s32 	%r3714, %r3713, %r760;
	add.s32 	%r3715, %r3714, -1933114872;
	// begin inline asm
	shf.r.wrap.b32 %r2230, %r2240, %r2240, %r2329;
	// end inline asm
	// begin inline asm
	shf.r.wrap.b32 %r2234, %r2240, %r2240, %r2333;
	// end inline asm
	xor.b32  	%r3716, %r2234, %r2230;
	// begin inline asm
	shf.r.wrap.b32 %r2238, %r2240, %r2240, %r2337;
	// end inline asm
	xor.b32  	%r3717, %r3716, %r2238;
	xor.b32  	%r3718, %r2216, %r2192;
	and.b32  	%r3719, %r2240, %r3718;
	and.b32  	%r3720, %r2216, %r2192;
	xor.b32  	%r3721, %r3719, %r3720;
	add.s32 	%r2252, %r3715, %r2168;
	add.s32 	%r3722, %r3715, %r3721;
	add.s32 	%r2264, %r3722, %r3717;
	// begin inline asm
	shf.r.wrap.b32 %r2242, %r2252, %r2252, %r2317;
	// end inline asm
	// begin inline asm
	shf.r.wrap.b32 %r2246, %r2252, %r2252, %r2321;
	// end inline asm
	xor.b32  	%r3723, %r2246, %r2242;
	// begin inline asm
	shf.r.wrap.b32 %r2250, %r2252, %r2252, %r2325;
	// end inline asm
	xor.b32  	%r3724, %r3723, %r2250;
	and.b32  	%r3725, %r2228, %r2252;
	not.b32 	%r3726, %r2252;
	and.b32  	%r3727, %r2204, %r3726;
	or.b32  	%r3728, %r3727, %r3725;
	add.s32 	%r3729, %r3728, %r2180;
	add.s32 	%r3730, %r3729, %r3724;
	add.s32 	%r3731, %r3730, %r776;
	add.s32 	%r3732, %r3731, -1866530822;
	// begin inline asm
	shf.r.wrap.b32 %r2254, %r2264, %r2264, %r2329;
	// end inline asm
	// begin inline asm
	shf.r.wrap.b32 %r2258, %r2264, %r2264, %r2333;
	// end inline asm
	xor.b32  	%r3733, %r2258, %r2254;
	// begin inline asm
	shf.r.wrap.b32 %r2262, %r2264, %r2264, %r2337;
	// end inline asm
	xor.b32  	%r3734, %r3733, %r2262;
	xor.b32  	%r3735, %r2240, %r2216;
	and.b32  	%r3736, %r2264, %r3735;
	and.b32  	%r3737, %r2240, %r2216;
	xor.b32  	%r3738, %r3736, %r3737;
	add.s32 	%r2276, %r3732, %r2192;
	add.s32 	%r3739, %r3732, %r3738;
	add.s32 	%r2288, %r3739, %r3734;
	// begin inline asm
	shf.r.wrap.b32 %r2266, %r2276, %r2276, %r2317;
	// end inline asm
	// begin inline asm
	shf.r.wrap.b32 %r2270, %r2276, %r2276, %r2321;
	// end inline asm
	xor.b32  	%r3740, %r2270, %r2266;
	// begin inline asm
	shf.r.wrap.b32 %r2274, %r2276, %r2276, %r2325;
	// end inline asm
	xor.b32  	%r3741, %r3740, %r2274;
	and.b32  	%r3742, %r2252, %r2276;
	not.b32 	%r3743, %r2276;
	and.b32  	%r3744, %r2228, %r3743;
	or.b32  	%r3745, %r3744, %r3742;
	add.s32 	%r3746, %r3745, %r2204;
	add.s32 	%r3747, %r3746, %r3741;
	add.s32 	%r3748, %r3747, %r792;
	add.s32 	%r3749, %r3748, -1538233109;
	// begin inline asm
	shf.r.wrap.b32 %r2278, %r2288, %r2288, %r2329;
	// end inline asm
	// begin inline asm
	shf.r.wrap.b32 %r2282, %r2288, %r2288, %r2333;
	// end inline asm
	xor.b32  	%r3750, %r2282, %r2278;
	// begin inline asm
	shf.r.wrap.b32 %r2286, %r2288, %r2288, %r2337;
	// end inline asm
	xor.b32  	%r3751, %r3750, %r2286;
	xor.b32  	%r3752, %r2264, %r2240;
	and.b32  	%r3753, %r2288, %r3752;
	and.b32  	%r3754, %r2264, %r2240;
	xor.b32  	%r3755, %r3753, %r3754;
	add.s32 	%r2300, %r3749, %r2216;
	add.s32 	%r3756, %r3749, %r3755;
	add.s32 	%r2312, %r3756, %r3751;
	// begin inline asm
	shf.r.wrap.b32 %r2290, %r2300, %r2300, %r2317;
	// end inline asm
	// begin inline asm
	shf.r.wrap.b32 %r2294, %r2300, %r2300, %r2321;
	// end inline asm
	xor.b32  	%r3757, %r2294, %r2290;
	// begin inline asm
	shf.r.wrap.b32 %r2298, %r2300, %r2300, %r2325;
	// end inline asm
	xor.b32  	%r3758, %r3757, %r2298;
	and.b32  	%r3759, %r2276, %r2300;
	not.b32 	%r3760, %r2300;
	and.b32  	%r3761, %r2252, %r3760;
	or.b32  	%r3762, %r3761, %r3759;
	add.s32 	%r3763, %r3762, %r2228;
	add.s32 	%r3764, %r3763, %r3758;
	add.s32 	%r3765, %r3764, %r2721;
	add.s32 	%r3766, %r3765, -1090935817;
	// begin inline asm
	shf.r.wrap.b32 %r2302, %r2312, %r2312, %r2329;
	// end inline asm
	// begin inline asm
	shf.r.wrap.b32 %r2306, %r2312, %r2312, %r2333;
	// end inline asm
	xor.b32  	%r3767, %r2306, %r2302;
	// begin inline asm
	shf.r.wrap.b32 %r2310, %r2312, %r2312, %r2337;
	// end inline asm
	xor.b32  	%r3768, %r3767, %r2310;
	xor.b32  	%r3769, %r2288, %r2264;
	and.b32  	%r3770, %r2312, %r3769;
	and.b32  	%r3771, %r2288, %r2264;
	xor.b32  	%r3772, %r3770, %r3771;
	add.s32 	%r2324, %r3766, %r2240;
	add.s32 	%r3773, %r3766, %r3772;
	add.s32 	%r2336, %r3773, %r3768;
	// begin inline asm
	shf.r.wrap.b32 %r2314, %r2324, %r2324, %r2317;
	// end inline asm
	// begin inline asm
	shf.r.wrap.b32 %r2318, %r2324, %r2324, %r2321;
	// end inline asm
	xor.b32  	%r3774, %r2318, %r2314;
	// begin inline asm
	shf.r.wrap.b32 %r2322, %r2324, %r2324, %r2325;
	// end inline asm
	xor.b32  	%r3775, %r3774, %r2322;
	and.b32  	%r3776, %r2300, %r2324;
	not.b32 	%r3777, %r2324;
	and.b32  	%r3778, %r2276, %r3777;
	or.b32  	%r3779, %r3778, %r3776;
	add.s32 	%r3780, %r3779, %r2252;
	add.s32 	%r3781, %r3780, %r3775;
	add.s32 	%r3782, %r3781, %r2730;
	add.s32 	%r3783, %r3782, -965641998;
	// begin inline asm
	shf.r.wrap.b32 %r2326, %r2336, %r2336, %r2329;
	// end inline asm
	// begin inline asm
	shf.r.wrap.b32 %r2330, %r2336, %r2336, %r2333;
	// end inline asm
	xor.b32  	%r3784, %r2330, %r2326;
	// begin inline asm
	shf.r.wrap.b32 %r2334, %r2336, %r2336, %r2337;
	// end inline asm
	xor.b32  	%r3785, %r3784, %r2334;
	xor.b32  	%r3786, %r2312, %r2288;
	and.b32  	%r3787, %r2336, %r3786;
	and.b32  	%r3788, %r2312, %r2288;
	xor.b32  	%r3789, %r3787, %r3788;
	add.s32 	%r8, %r3783, %r2264;
	add.s32 	%r3790, %r3783, %r3789;
	add.s32 	%r9, %r3790, %r3785;
	setp.ne.s64 	%p1, %rd84, 0;
	@%p1 bra 	$L__BB0_3;
	add.s32 	%r3792, %r9, 1779033703;
	st.global.u32 	[%rd2], %r3792;
	add.s32 	%r3793, %r2336, -1150833019;
	st.global.u32 	[%rd2+4], %r3793;
	add.s32 	%r3794, %r2312, 1013904242;
	st.global.u32 	[%rd2+8], %r3794;
	add.s32 	%r3795, %r2288, -1521486534;
	st.global.u32 	[%rd2+12], %r3795;
	add.s32 	%r3796, %r8, 1359893119;
	st.global.u32 	[%rd2+16], %r3796;
	add.s32 	%r3797, %r2324, -1694144372;
	st.global.u32 	[%rd2+20], %r3797;
	add.s32 	%r3798, %r2300, 528734635;
	st.global.u32 	[%rd2+24], %r3798;
	add.s32 	%r3799, %r2276, 1541459225;
	st.global.u32 	[%rd2+28], %r3799;
	st.global.u64 	[%rd5], %rd6;
	bra.uni 	$L__BB0_19;
$L__BB0_3:
	add.s32 	%r10, %r9, 1779033703;
	add.s32 	%r11, %r2336, -1150833019;
	add.s32 	%r12, %r2312, 1013904242;
	add.s32 	%r13, %r2288, -1521486534;
	add.s32 	%r14, %r8, 1359893119;
	add.s32 	%r15, %r2324, -1694144372;
	add.s32 	%r16, %r2300, 528734635;
	add.s32 	%r17, %r2276, 1541459225;
	ld.global.u32 	%r18, [%rd2];
	setp.lt.u32 	%p2, %r10, %r18;
	@%p2 bra 	$L__BB0_18;
	setp.gt.u32 	%p3, %r10, %r18;
	@%p3 bra 	$L__BB0_19;
	ld.global.u32 	%r19, [%rd2+4];
	setp.lt.u32 	%p4, %r11, %r19;
	@%p4 bra 	$L__BB0_18;
	setp.gt.u32 	%p5, %r11, %r19;
	@%p5 bra 	$L__BB0_19;
	ld.global.u32 	%r20, [%rd2+8];
	setp.lt.u32 	%p6, %r12, %r20;
	@%p6 bra 	$L__BB0_18;
	setp.gt.u32 	%p7, %r12, %r20;
	@%p7 bra 	$L__BB0_19;
	ld.global.u32 	%r21, [%rd2+12];
	setp.lt.u32 	%p8, %r13, %r21;
	@%p8 bra 	$L__BB0_18;
	setp.gt.u32 	%p9, %r13, %r21;
	@%p9 bra 	$L__BB0_19;
	ld.global.u32 	%r22, [%rd2+16];
	setp.lt.u32 	%p10, %r14, %r22;
	@%p10 bra 	$L__BB0_18;
	setp.gt.u32 	%p11, %r14, %r22;
	@%p11 bra 	$L__BB0_19;
	ld.global.u32 	%r23, [%rd2+20];
	setp.lt.u32 	%p12, %r15, %r23;
	@%p12 bra 	$L__BB0_18;
	setp.gt.u32 	%p13, %r15, %r23;
	@%p13 bra 	$L__BB0_19;
	ld.global.u32 	%r24, [%rd2+24];
	setp.lt.u32 	%p14, %r16, %r24;
	@%p14 bra 	$L__BB0_18;
	setp.gt.u32 	%p15, %r16, %r24;
	@%p15 bra 	$L__BB0_19;
	ld.global.u32 	%r3791, [%rd2+28];
	setp.ge.u32 	%p16, %r17, %r3791;
	@%p16 bra 	$L__BB0_19;
$L__BB0_18:
	st.global.u32 	[%rd2], %r10;
	st.global.u32 	[%rd2+4], %r11;
	st.global.u32 	[%rd2+8], %r12;
	st.global.u32 	[%rd2+12], %r13;
	st.global.u32 	[%rd2+16], %r14;
	st.global.u32 	[%rd2+20], %r15;
	st.global.u32 	[%rd2+24], %r16;
	st.global.u32 	[%rd2+28], %r17;
	st.global.u64 	[%rd5], %rd6;
$L__BB0_19:
	add.s64 	%rd84, %rd84, 1;
	add.s64 	%rd83, %rd83, 1;
	setp.ne.s64 	%p17, %rd84, 1048576;
	@%p17 bra 	$L__BB0_1;
	ret;

}


// ===== COMPILED SASS (sm_100) =====

	.target	sm_100

	.elftype	@"ET_EXEC"


//--------------------- .note.nv.tkinfo           --------------------------
	.section	.note.nv.tkinfo,"",@"SHT_NOTE"
	.sectionflags	@"SHF_NOTE_NV_TKINFO"
	.tkinfo
        /*0018*/ 	.word	0x00000002
        /*0030*/ 	.string	""
        /*0030*/ 	.string	"ptxas"
        /*0030*/ 	.string	"Cuda compilation tools, release 13.0, V13.0.88"
        /*0030*/ 	.string	"Build cuda_13.0.r13.0/compiler.36424714_0"
        /*0030*/ 	.string	"-arch sm_100 -m 64 "



//--------------------- .note.nv.cuinfo           --------------------------
	.section	.note.nv.cuinfo,"",@"SHT_NOTE"
	.sectionflags	@"SHF_NOTE_NV_CUINFO"
        /*0018*/ 	.short	0x0002
        /*001a*/ 	.short	0x0064
        /*001c*/ 	.short	0x0082
	.zero		2


//--------------------- .nv.info                  --------------------------
	.section	.nv.info,"",@"SHT_CUDA_INFO"
	.align	4


	//----- nvinfo : EIATTR_REGCOUNT
	.align		4
        /*0000*/ 	.byte	0x04, 0x2f
        /*0002*/ 	.short	(.L_7 - .L_6)
	.align		4
.L_6:
        /*0004*/ 	.word	index@(_Z8gpu_hashmPjPm)
        /*0008*/ 	.word	0x00000028


	//----- nvinfo : EIATTR_FRAME_SIZE
	.align		4
.L_7:
        /*000c*/ 	.byte	0x04, 0x11
        /*000e*/ 	.short	(.L_9 - .L_8)
	.align		4
.L_8:
        /*0010*/ 	.word	index@(_Z8gpu_hashmPjPm)
        /*0014*/ 	.word	0x00000000


	//----- nvinfo : EIATTR_MIN_STACK_SIZE
	.align		4
.L_9:
        /*0018*/ 	.byte	0x04, 0x12
        /*001a*/ 	.short	(.L_11 - .L_10)
	.align		4
.L_10:
        /*001c*/ 	.word	index@(_Z8gpu_hashmPjPm)
        /*0020*/ 	.word	0x00000000
.L_11:


//--------------------- .nv.compat                --------------------------
	.section	.nv.compat,"",@"SHT_CUDA_COMPAT_INFO"
	.align	4
        /*0000*/ 	.byte	0x02, 0x09, 0x00, 0x00, 0x02, 0x02, 0x01, 0x00, 0x02, 0x05, 0x05, 0x00, 0x03, 0x07, 0x01, 0x01
        /*0010*/ 	.byte	0x02, 0x03, 0x00, 0x00, 0x02, 0x06, 0x01, 0x00, 0x04, 0x0b, 0x08, 0x00, 0x09, 0x00, 0x00, 0x00
        /*0020*/ 	.byte	0x00, 0x00, 0x00, 0x00


//--------------------- .nv.info._Z8gpu_hashmPjPm --------------------------
	.section	.nv.info._Z8gpu_hashmPjPm,"",@"SHT_CUDA_INFO"
	.sectionflags	@""
	.align	4


	//----- nvinfo : EIATTR_CUDA_API_VERSION
	.align		4
        /*0000*/ 	.byte	0x04, 0x37
        /*0002*/ 	.short	(.L_13 - .L_12)
.L_12:
        /*0004*/ 	.word	0x00000082


	//----- nvinfo : EIATTR_KPARAM_INFO
	.align		4
.L_13:
        /*0008*/ 	.byte	0x04, 0x17
        /*000a*/ 	.short	(.L_15 - .L_14)
.L_14:
        /*000c*/ 	.word	0x00000000
        /*0010*/ 	.short	0x0002
        /*0012*/ 	.short	0x0010
        /*0014*/ 	.byte	0x00, 0xf5, 0x21, 0x00


	//----- nvinfo : EIATTR_KPARAM_INFO
	.align		4
.L_15:
        /*0018*/ 	.byte	0x04, 0x17
        /*001a*/ 	.short	(.L_17 - .L_16)
.L_16:
        /*001c*/ 	.word	0x00000000
        /*0020*/ 	.short	0x0001
        /*0022*/ 	.short	0x0008
        /*0024*/ 	.byte	0x00, 0xf5, 0x21, 0x00


	//----- nvinfo : EIATTR_KPARAM_INFO
	.align		4
.L_17:
        /*0028*/ 	.byte	0x04, 0x17
        /*002a*/ 	.short	(.L_19 - .L_18)
.L_18:
        /*002c*/ 	.word	0x00000000
        /*0030*/ 	.short	0x0000
        /*0032*/ 	.short	0x0000
        /*0034*/ 	.byte	0x00, 0xf0, 0x21, 0x00


	//----- nvinfo : EIATTR_SPARSE_MMA_MASK
	.align		4
.L_19:
        /*0038*/ 	.byte	0x03, 0x50
        /*003a*/ 	.short	0x0000


	//----- nvinfo : EIATTR_MAXREG_COUNT
	.align		4
        /*003c*/ 	.byte	0x03, 0x1b
        /*003e*/ 	.short	0x00ff


	//----- nvinfo : EIATTR_MERCURY_ISA_VERSION
	.align		4
        /*0040*/ 	.byte	0x03, 0x5f
        /*0042*/ 	.short	0x0101


	//----- nvinfo : EIATTR_VRC_CTA_INIT_COUNT
	.align		4
        /*0044*/ 	.byte	0x02, 0x4a
	.zero		1
	.zero		1


	//----- nvinfo : EIATTR_EXIT_INSTR_OFFSETS
	.align		4
        /*0048*/ 	.byte	0x04, 0x1c
        /*004a*/ 	.short	(.L_21 - .L_20)


	//   ....[0]....
.L_20:
        /*004c*/ 	.word	0x00006440


	//----- nvinfo : EIATTR_CRS_STACK_SIZE
	.align		4
.L_21:
        /*0050*/ 	.byte	0x04, 0x1e
        /*0052*/ 	.short	(.L_23 - .L_22)
.L_22:
        /*0054*/ 	.word	0x00000000


	//----- nvinfo : EIATTR_CBANK_PARAM_SIZE
	.align		4
.L_23:
        /*0058*/ 	.byte	0x03, 0x19
        /*005a*/ 	.short	0x0018


	//----- nvinfo : EIATTR_PARAM_CBANK
	.align		4
        /*005c*/ 	.byte	0x04, 0x0a
        /*005e*/ 	.short	(.L_25 - .L_24)
	.align		4
.L_24:
        /*0060*/ 	.word	index@(.nv.constant0._Z8gpu_hashmPjPm)
        /*0064*/ 	.short	0x0380
        /*0066*/ 	.short	0x0018


	//----- nvinfo : EIATTR_SW_WAR
	.align		4
.L_25:
        /*0068*/ 	.byte	0x04, 0x36
        /*006a*/ 	.short	(.L_27 - .L_26)
.L_26:
        /*006c*/ 	.word	0x00000008
.L_27:


//--------------------- .nv.callgraph             --------------------------
	.section	.nv.callgraph,"",@"SHT_CUDA_CALLGRAPH"
	.align	4
	.sectionentsize	8
	.align		4
        /*0000*/ 	.word	0x00000000
	.align		4
        /*0004*/ 	.word	0xffffffff
	.align		4
        /*0008*/ 	.word	0x00000000
	.align		4
        /*000c*/ 	.word	0xfffffffe
	.align		4
        /*0010*/ 	.word	0x00000000
	.align		4
        /*0014*/ 	.word	0xfffffffd
	.align		4
        /*0018*/ 	.word	0x00000000
	.align		4
        /*001c*/ 	.word	0xfffffffc


//--------------------- .nv.constant4             --------------------------
	.section	.nv.constant4,"a",@progbits
	.align	8
	.align		8
.nv.constant4:
        /*0000*/ 	.dword	hashes_per_thread
	.align		8
        /*0008*/ 	.dword	$str
	.align		8
        /*0010*/ 	.dword	chars
	.align		8
        /*0018*/ 	.dword	message_prefix_len
	.align		8
        /*0020*/ 	.dword	K
	.align		8
        /*0028*/ 	.dword	_ZN34_INTERNAL_2e1a5a30_4_k_cu__Z2Chjjj4cuda3std6ranges3__45__cpo4swapE


//--------------------- .text._Z8gpu_hashmPjPm    --------------------------
	.section	.text._Z8gpu_hashmPjPm,"ax",@progbits
	.align	128
        .global         _Z8gpu_hashmPjPm
        .type           _Z8gpu_hashmPjPm,@function
        .size           _Z8gpu_hashmPjPm,(.L_x_7 - _Z8gpu_hashmPjPm)
        .other          _Z8gpu_hashmPjPm,@"STO_CUDA_ENTRY STV_DEFAULT"
_Z8gpu_hashmPjPm:
.text._Z8gpu_hashmPjPm:
[----:B------:R-:W-:Y:S01]  /*0000*/  LDC R1, c[0x0][0x37c] ;  /* 0x0000df00ff017b82 */ /* 0x000fe20000000800 */
[----:B------:R-:W0:Y:S07]  /*0010*/  S2R R0, SR_TID.X ;  /* 0x0000000000007919 */ /* 0x000e2e0000002100 */
[----:B------:R-:W0:Y:S01]  /*0020*/  S2UR UR5, SR_CTAID.X ;  /* 0x00000000000579c3 */ /* 0x000e220000002500 */
[----:B------:R-:W1:Y:S01]  /*0030*/  LDCU.64 UR8, c[0x0][0x380] ;  /* 0x00007000ff0877ac */ /* 0x000e620008000a00 */
[----:B------:R-:W-:Y:S01]  /*0040*/  UMOV UR4, 0xf8 ;  /* 0x000000f800047882 */ /* 0x000fe20000000000 */
[----:B------:R-:W2:Y:S05]  /*0050*/  LDCU.64 UR14, c[0x0][0x358] ;  /* 0x00006b00ff0e77ac */ /* 0x000eaa0008000a00 */
[----:B------:R-:W0:Y:S01]  /*0060*/  LDC R3, c[0x0][0x360] ;  /* 0x0000d800ff037b82 */ /* 0x000e220000000800 */
[----:B------:R-:W-:Y:S01]  /*0070*/  UPRMT UR4, UR4, 0x123, URZ ;  /* 0x0000012304047896 */ /* 0x000fe200080000ff */
[----:B------:R-:W3:Y:S06]  /*0080*/  LDCU.64 UR18, c[0x0][0x380] ;  /* 0x00007000ff1277ac */ /* 0x000eec0008000a00 */
[----:B------:R-:W4:Y:S01]  /*0090*/  LDC.64 R10, c[0x0][0x388] ;  /* 0x0000e200ff0a7b82 */ /* 0x000f220000000a00 */
[----:B------:R-:W-:Y:S01]  /*00a0*/  UPRMT UR6, UR4, 0x123, URZ ;  /* 0x0000012304067896 */ /* 0x000fe200080000ff */
[----:B------:R-:W0:Y:S03]  /*00b0*/  LDCU.64 UR16, c[0x4][0x8] ;  /* 0x01000100ff1077ac */ /* 0x000e260008000a00 */
[----:B------:R-:W-:-:S02]  /*00c0*/  USHF.R.U32.HI UR11, URZ, 0xa, UR6 ;  /* 0x0000000aff0b7899 */ /* 0x000fc40008011606 */
[----:B------:R-:W-:Y:S01]  /*00d0*/  USHF.R.U32.HI UR12, URZ, 0x3, UR6 ;  /* 0x00000003ff0c7899 */ /* 0x000fe20008011606 */
[----:B------:R-:W-:Y:S01]  /*00e0*/  UMOV UR4, URZ ;  /* 0x000000ff00047c82 */ /* 0x000fe20008000000 */
[----:B0-----:R-:W-:Y:S01]  /*00f0*/  IMAD R0, R3, UR5, R0 ;  /* 0x0000000503007c24 */ /* 0x001fe2000f8e0200 */
[----:B------:R-:W-:-:S03]  /*0100*/  UMOV UR5, URZ ;  /* 0x000000ff00057c82 */ /* 0x000fc60008000000 */
[C---:B------:R-:W-:Y:S01]  /*0110*/  IMAD.SHL.U32 R3, R0.reuse, 0x8, RZ ;  /* 0x0000000800037824 */ /* 0x040fe200078e00ff */
[----:B-1----:R-:W-:-:S03]  /*0120*/  IADD3 R4, P0, PT, R0, UR8, RZ ;  /* 0x0000000800047c10 */ /* 0x002fc6000ff1e0ff */
[----:B----4-:R-:W-:-:S04]  /*0130*/  IMAD.WIDE.U32 R10, R3, 0x4, R10 ;  /* 0x00000004030a7825 */ /* 0x010fc800078e000a */
[----:B------:R-:W-:Y:S02]  /*0140*/  IMAD.X R5, RZ, RZ, UR9, P0 ;  /* 0x00000009ff057e24 */ /* 0x000fe400080e06ff */
[----:B------:R-:W-:-:S03]  /*0150*/  IMAD.SHL.U32 R3, R4, 0x100000, RZ ;  /* 0x0010000004037824 */ /* 0x000fc600078e00ff */
[----:B--23--:R-:W-:-:S07]  /*0160*/  SHF.L.U64.HI R2, R4, 0x14, R5 ;  /* 0x0000001404027819 */ /* 0x00cfce0000010205 */
.L_x_5:
[----:B------:R-:W-:Y:S01]  /*0170*/  USHF.L.U32 UR7, UR18, 0x14, URZ ;  /* 0x0000001412077899 */ /* 0x000fe200080006ff */
[--C-:B0-----:R-:W-:Y:S01]  /*0180*/  SHF.R.U32.HI R7, RZ, 0x1, R2.reuse ;  /* 0x00000001ff077819 */ /* 0x101fe20000011602 */
[----:B------:R-:W-:Y:S01]  /*0190*/  USHF.L.U64.HI UR8, UR18, 0x14, UR19 ;  /* 0x0000001412087899 */ /* 0x000fe20008010213 */
[----:B------:R-:W-:-:S03]  /*01a0*/  SHF.R.U64 R19, R3, 0x1, R2 ;  /* 0x0000000103137819 */ /* 0x000fc60000001202 */
[----:B------:R-:W-:Y:S02]  /*01b0*/  IMAD.U32 R4, RZ, RZ, UR7 ;  /* 0x00000007ff047e24 */ /* 0x000fe4000f8e00ff */
[----:B------:R-:W-:Y:S02]  /*01c0*/  IMAD.U32 R5, RZ, RZ, UR8 ;  /* 0x00000008ff057e24 */ /* 0x000fe4000f8e00ff */
[----:B------:R-:W-:-:S04]  /*01d0*/  IMAD.WIDE.U32 R14, R7, 0x10842109, RZ ;  /* 0x10842109070e7825 */ /* 0x000fc800078e00ff */
[----:B------:R-:W-:-:S03]  /*01e0*/  IMAD.WIDE.U32 R4, R0, 0x100000, R4 ;  /* 0x0010000000047825 */ /* 0x000fc600078e0004 */
[----:B------:R-:W-:-:S04]  /*01f0*/  IADD3 R12, P0, PT, R4, UR4, RZ ;  /* 0x00000004040c7c10 */ /* 0x000fc8000ff1e0ff */
[----:B------:R-:W-:Y:S01]  /*0200*/  IADD3.X R13, PT, PT, R5, UR5, RZ, P0, !PT ;  /* 0x00000005050d7c10 */ /* 0x000fe200087fe4ff */
[----:B------:R-:W-:-:S03]  /*0210*/  IMAD.WIDE.U32 R14, P0, R19, -0x7bdef7be, R14 ;  /* 0x84210842130e7825 */ /* 0x000fc6000780000e */
[--C-:B------:R-:W-:Y:S01]  /*0220*/  SHF.R.U32.HI R4, RZ, 0x3, R13.reuse ;  /* 0x00000003ff047819 */ /* 0x100fe2000001160d */
[----:B------:R-:W-:Y:S01]  /*0230*/  IMAD.WIDE.U32 R8, R13, -0x14f5629b, RZ ;  /* 0xeb0a9d650d087825 */ /* 0x000fe200078e00ff */
[--C-:B------:R-:W-:Y:S02]  /*0240*/  SHF.R.U32.HI R35, RZ, 0x8, R13.reuse ;  /* 0x00000008ff237819 */ /* 0x100fe4000001160d */
[--C-:B------:R-:W-:Y:S01]  /*0250*/  SHF.R.U64 R21, R12, 0x3, R13.reuse ;  /* 0x000000030c157819 */ /* 0x100fe2000000120d */
[----:B------:R-:W-:Y:S01]  /*0260*/  IMAD.WIDE.U32 R28, R4, -0x6a26dbc3, RZ ;  /* 0x95d9243d041c7825 */ /* 0x000fe200078e00ff */
[--C-:B------:R-:W-:Y:S02]  /*0270*/  SHF.R.U32.HI R5, RZ, 0x1, R13.reuse ;  /* 0x00000001ff057819 */ /* 0x100fe4000001160d */
[C-C-:B------:R-:W-:Y:S01]  /*0280*/  SHF.R.U64 R23, R12.reuse, 0x8, R13.reuse ;  /* 0x000000080c177819 */ /* 0x140fe2000000120d */
[----:B------:R-:W-:Y:S01]  /*0290*/  IMAD.WIDE.U32 R18, R19, 0x10842109, RZ ;  /* 0x1084210913127825 */ /* 0x000fe200078e00ff */
[----:B------:R-:W-:-:S03]  /*02a0*/  SHF.R.U64 R6, R12, 0x1, R13 ;  /* 0x000000010c067819 */ /* 0x000fc6000000120d */
[----:B------:R-:W-:Y:S01]  /*02b0*/  IMAD.WIDE.U32 R32, R35, -0x68637c73, RZ ;  /* 0x979c838d23207825 */ /* 0x000fe200078e00ff */
[----:B------:R-:W-:Y:S02]  /*02c0*/  IADD3 RZ, P1, PT, R19, R14, RZ ;  /* 0x0000000e13ff7210 */ /* 0x000fe40007f3e0ff */
[----:B------:R-:W-:Y:S01]  /*02d0*/  SHF.R.U32.HI R14, RZ, 0x9, R13 ;  /* 0x00000009ff0e7819 */ /* 0x000fe2000001160d */
[----:B------:R-:W-:-:S04]  /*02e0*/  IMAD.WIDE.U32 R16, R12, -0x14f5629b, RZ ;  /* 0xeb0a9d650c107825 */ /* 0x000fc800078e00ff */
[----:B------:R-:W-:-:S04]  /*02f0*/  IMAD.WIDE.U32 R8, P2, R12, 0x48aa9357, R8 ;  /* 0x48aa93570c087825 */ /* 0x000fc80007840008 */
[----:B------:R-:W-:Y:S01]  /*0300*/  IMAD.WIDE.U32 R28, P4, R21, 0x23329f5e, R28 ;  /* 0x23329f5e151c7825 */ /* 0x000fe2000788001c */
[----:B------:R-:W-:-:S03]  /*0310*/  IADD3 RZ, P5, PT, R17, R8, RZ ;  /* 0x0000000811ff7210 */ /* 0x000fc60007fbe0ff */
[----:B------:R-:W-:-:S04]  /*0320*/  IMAD.WIDE.U32 R20, R21, -0x6a26dbc3, RZ ;  /* 0x95d9243d15147825 */ /* 0x000fc800078e00ff */
[----:B------:R-:W-:-:S04]  /*0330*/  IMAD.WIDE.U32 R36, R13, -0x5ed5a4e5, RZ ;  /* 0xa12a5b1b0d247825 */ /* 0x000fc800078e00ff */
[----:B------:R-:W-:-:S04]  /*0340*/  IMAD.WIDE.U32 R26, R5, 0x10842109, RZ ;  /* 0x10842109051a7825 */ /* 0x000fc800078e00ff */
[----:B------:R-:W-:-:S04]  /*0350*/  IMAD.WIDE.U32 R32, P6, R23, 0x14a0648, R32 ;  /* 0x014a064817207825 */ /* 0x000fc800078c0020 */
[----:B------:R-:W-:Y:S01]  /*0360*/  IMAD.X R19, RZ, RZ, RZ, P2 ;  /* 0x000000ffff137224 */ /* 0x000fe200010e06ff */
[----:B------:R-:W-:Y:S01]  /*0370*/  IADD3 RZ, P2, PT, R21, R28, RZ ;  /* 0x0000001c15ff7210 */ /* 0x000fe20007f5e0ff */
[----:B------:R-:W-:Y:S01]  /*0380*/  IMAD.MOV.U32 R18, RZ, RZ, R9 ;  /* 0x000000ffff127224 */ /* 0x000fe200078e0009 */
[----:B------:R-:W-:Y:S01]  /*0390*/  SHF.R.U64 R9, R12, 0x9, R13 ;  /* 0x000000090c097819 */ /* 0x000fe2000000120d */
[----:B------:R-:W-:-:S04]  /*03a0*/  IMAD.WIDE.U32 R22, R23, -0x68637c73, RZ ;  /* 0x979c838d17167825 */ /* 0x000fc800078e00ff */
[----:B------:R-:W-:Y:S01]  /*03b0*/  IMAD.X R21, RZ, RZ, RZ, P4 ;  /* 0x000000ffff157224 */ /* 0x000fe200020e06ff */
[----:B------:R-:W-:Y:S01]  /*03c0*/  IADD3 RZ, P3, PT, R23, R32, RZ ;  /* 0x0000002017ff7210 */ /* 0x000fe20007f7e0ff */
[----:B------:R-:W-:-:S04]  /*03d0*/  IMAD.WIDE.U32 R16, R12, -0x5ed5a4e5, RZ ;  /* 0xa12a5b1b0c107825 */ /* 0x000fc800078e00ff */
[----:B------:R-:W-:-:S04]  /*03e0*/  IMAD.WIDE.U32 R36, P4, R12, 0x22190a63, R36 ;  /* 0x22190a630c247825 */ /* 0x000fc80007880024 */
[----:B------:R-:W-:-:S04]  /*03f0*/  IMAD.WIDE.U32 R24, R14, 0x2e2e56d3, RZ ;  /* 0x2e2e56d30e187825 */ /* 0x000fc800078e00ff */
[----:B------:R-:W-:-:S04]  /*0400*/  IMAD.WIDE.U32.X R18, R13, 0x48aa9357, R18, P5 ;  /* 0x48aa93570d127825 */ /* 0x000fc800028e0412 */
[----:B------:R-:W-:Y:S01]  /*0410*/  IMAD.WIDE.U32 R26, P5, R6, -0x7bdef7be, R26 ;  /* 0x84210842061a7825 */ /* 0x000fe200078a001a */
[----:B------:R-:W-:-:S03]  /*0420*/  SHF.R.U64 R28, R18, 0x16, R19 ;  /* 0x00000016121c7819 */ /* 0x000fc60000001213 */
[----:B------:R-:W-:Y:S01]  /*0430*/  IMAD.X R23, RZ, RZ, RZ, P4 ;  /* 0x000000ffff177224 */ /* 0x000fe200020e06ff */
[----:B------:R-:W-:Y:S01]  /*0440*/  IADD3 RZ, P4, PT, R17, R36, RZ ;  /* 0x0000002411ff7210 */ /* 0x000fe20007f9e0ff */
[----:B------:R-:W-:Y:S02]  /*0450*/  IMAD.X R17, RZ, RZ, RZ, P5 ;  /* 0x000000ffff117224 */ /* 0x000fe400028e06ff */
[----:B------:R-:W-:-:S04]  /*0460*/  IMAD.WIDE.U32 R24, P5, R9, 0xaa55d, R24 ;  /* 0x000aa55d09187825 */ /* 0x000fc800078a0018 */
[----:B------:R-:W-:-:S04]  /*0470*/  IMAD.WIDE.U32 R8, R9, 0x2e2e56d3, RZ ;  /* 0x2e2e56d309087825 */ /* 0x000fc800078e00ff */
[----:B------:R-:W-:Y:S01]  /*0480*/  IMAD.X R31, RZ, RZ, RZ, P6 ;  /* 0x000000ffff1f7224 */ /* 0x000fe200030e06ff */
[----:B------:R-:W-:Y:S01]  /*0490*/  IADD3 RZ, P6, PT, R9, R24, RZ ;  /* 0x0000001809ff7210 */ /* 0x000fe20007fde0ff */
[----:B------:R-:W-:-:S04]  /*04a0*/  IMAD.WIDE.U32 R8, R13, 0x68cbac13, RZ ;  /* 0x68cbac130d087825 */ /* 0x000fc800078e00ff */
[----:B------:R-:W-:Y:S02]  /*04b0*/  IMAD.MOV.U32 R22, RZ, RZ, R37 ;  /* 0x000000ffff167224 */ /* 0x000fe400078e0025 */
[----:B------:R-:W-:Y:S02]  /*04c0*/  IMAD.MOV.U32 R30, RZ, RZ, R33 ;  /* 0x000000ffff1e7224 */ /* 0x000fe400078e0021 */
[----:B------:R-:W-:-:S04]  /*04d0*/  IMAD.WIDE.U32.X R22, R13, 0x22190a63, R22, P4 ;  /* 0x22190a630d167825 */ /* 0x000fc800020e0416 */
[----:B------:R-:W-:Y:S01]  /*04e0*/  IMAD.WIDE.U32 R32, R12, 0x68cbac13, RZ ;  /* 0x68cbac130c207825 */ /* 0x000fe200078e00ff */
[----:B------:R-:W-:-:S03]  /*04f0*/  SHF.R.U64 R18, R22, 0x9, R23 ;  /* 0x0000000916127819 */ /* 0x000fc60000001217 */
[----:B------:R-:W-:-:S04]  /*0500*/  IMAD.WIDE.U32 R8, P4, R12, 0x2581544e, R8 ;  /* 0x2581544e0c087825 */ /* 0x000fc80007880008 */
[----:B------:R-:W-:Y:S01]  /*0510*/  IMAD.HI.U32.X R30, R35, 0x14a0648, R30, P3 ;  /* 0x014a0648231e7827 */ /* 0x000fe200018e041e */
[----:B------:R-:W-:-:S03]  /*0520*/  IADD3 RZ, P3, PT, R33, R8, RZ ;  /* 0x0000000821ff7210 */ /* 0x000fc60007f7e0ff */
[----:B------:R-:W-:-:S04]  /*0530*/  IMAD.WIDE.U32 R34, R6, 0x10842109, RZ ;  /* 0x1084210906227825 */ /* 0x000fc800078e00ff */
[----:B------:R-:W-:Y:S01]  /*0540*/  IMAD.X R33, RZ, RZ, RZ, P5 ;  /* 0x000000ffff217224 */ /* 0x000fe200028e06ff */
[----:B------:R-:W-:Y:S01]  /*0550*/  IADD3 RZ, P5, PT, R35, R26, RZ ;  /* 0x0000001a23ff7210 */ /* 0x000fe20007fbe0ff */
[----:B------:R-:W-:Y:S01]  /*0560*/  IMAD.MOV.U32 R20, RZ, RZ, R29 ;  /* 0x000000ffff147224 */ /* 0x000fe200078e001d */
[----:B------:R-:W-:Y:S01]  /*0570*/  SHF.R.U32.HI R29, RZ, 0x16, R19 ;  /* 0x00000016ff1d7819 */ /* 0x000fe20000011613 */
[----:B------:R-:W-:Y:S01]  /*0580*/  IMAD.MOV.U32 R16, RZ, RZ, R27 ;  /* 0x000000ffff107224 */ /* 0x000fe200078e001b */
[----:B------:R-:W-:Y:S01]  /*0590*/  SHF.R.U32.HI R19, RZ, 0x9, R23 ;  /* 0x00000009ff137819 */ /* 0x000fe20000011617 */
[----:B------:R-:W-:Y:S02]  /*05a0*/  IMAD.MOV.U32 R32, RZ, RZ, R25 ;  /* 0x000000ffff207224 */ /* 0x000fe400078e0019 */
[----:B------:R-:W-:-:S04]  /*05b0*/  IMAD.WIDE.U32.X R20, R4, 0x23329f5e, R20, P2 ;  /* 0x23329f5e04147825 */ /* 0x000fc800010e0414 */
[----:B------:R-:W-:Y:S01]  /*05c0*/  IMAD.WIDE.U32.X R24, R5, -0x7bdef7be, R16, P5 ;  /* 0x8421084205187825 */ /* 0x000fe200028e0410 */
[--C-:B------:R-:W-:Y:S02]  /*05d0*/  SHF.R.U64 R22, R20, 0xc, R21.reuse ;  /* 0x0000000c14167819 */ /* 0x100fe40000001215 */
[----:B------:R-:W-:Y:S01]  /*05e0*/  SHF.R.U32.HI R23, RZ, 0xc, R21 ;  /* 0x0000000cff177819 */ /* 0x000fe20000011615 */
[----:B------:R-:W-:Y:S01]  /*05f0*/  IMAD.WIDE.U32 R4, R29, 0x10842109, RZ ;  /* 0x108421091d047825 */ /* 0x000fe200078e00ff */
[--C-:B------:R-:W-:Y:S02]  /*0600*/  SHF.R.U64 R24, R24, 0x4, R25.reuse ;  /* 0x0000000418187819 */ /* 0x100fe40000001219 */
[----:B------:R-:W-:Y:S01]  /*0610*/  SHF.R.U32.HI R25, RZ, 0x4, R25 ;  /* 0x00000004ff197819 */ /* 0x000fe20000011619 */
[----:B------:R-:W-:-:S04]  /*0620*/  IMAD.HI.U32.X R6, R14, 0xaa55d, R32, P6 ;  /* 0x000aa55d0e067827 */ /* 0x000fc800030e0420 */
[----:B------:R-:W-:-:S04]  /*0630*/  IMAD.WIDE.U32 R16, R19, 0x10842109, RZ ;  /* 0x1084210913107825 */ /* 0x000fc800078e00ff */
[----:B------:R-:W-:-:S04]  /*0640*/  IMAD.WIDE.U32 R20, P5, R28, 0x4210842, R4 ;  /* 0x042108421c147825 */ /* 0x000fc800078a0004 */
[----:B------:R-:W-:-:S04]  /*0650*/  IMAD.WIDE.U32 R32, R28, 0x10842109, RZ ;  /* 0x108421091c207825 */ /* 0x000fc800078e00ff */
[----:B------:R-:W-:Y:S01]  /*0660*/  IMAD.X R5, RZ, RZ, RZ, P5 ;  /* 0x000000ffff057224 */ /* 0x000fe200028e06ff */
[----:B------:R-:W-:Y:S01]  /*0670*/  IADD3 RZ, P5, PT, R33, R20, RZ ;  /* 0x0000001421ff7210 */ /* 0x000fe20007fbe0ff */
[----:B------:R-:W-:-:S04]  /*0680*/  IMAD.WIDE.U32 R16, P2, R18, 0x4210842, R16 ;  /* 0x0421084212107825 */ /* 0x000fc80007840010 */
[----:B------:R-:W-:-:S04]  /*0690*/  IMAD.WIDE.U32 R26, R18, 0x10842109, RZ ;  /* 0x10842109121a7825 */ /* 0x000fc800078e00ff */
[----:B------:R-:W-:Y:S02]  /*06a0*/  IMAD.MOV.U32 R4, RZ, RZ, R21 ;  /* 0x000000ffff047224 */ /* 0x000fe400078e0015 */
[----:B------:R-:W-:Y:S01]  /*06b0*/  IMAD.X R35, RZ, RZ, RZ, P2 ;  /* 0x000000ffff237224 */ /* 0x000fe200010e06ff */
[----:B------:R-:W-:Y:S01]  /*06c0*/  IADD3 RZ, P2, PT, R27, R16, RZ ;  /* 0x000000101bff7210 */ /* 0x000fe20007f5e0ff */
[----:B------:R-:W-:-:S04]  /*06d0*/  IMAD.WIDE.U32.X R4, R29, 0x4210842, R4, P5 ;  /* 0x042108421d047825 */ /* 0x000fc800028e0404 */
[----:B------:R-:W-:-:S04]  /*06e0*/  IMAD.WIDE.U32 R26, R23, 0x10842109, RZ ;  /* 0x10842109171a7825 */ /* 0x000fc800078e00ff */
[----:B------:R-:W-:Y:S02]  /*06f0*/  IMAD.MOV.U32 R34, RZ, RZ, R17 ;  /* 0x000000ffff227224 */ /* 0x000fe400078e0011 */
[----:B------:R-:W-:Y:S02]  /*0700*/  IMAD.X R17, RZ, RZ, RZ, P4 ;  /* 0x000000ffff117224 */ /* 0x000fe400020e06ff */
[----:B------:R-:W-:-:S04]  /*0710*/  IMAD.WIDE.U32 R20, R4, -0x3e, R28 ;  /* 0xffffffc204147825 */ /* 0x000fc800078e001c */
[----:B------:R-:W-:-:S04]  /*0720*/  IMAD.WIDE.U32 R32, R22, 0x10842109, RZ ;  /* 0x1084210916207825 */ /* 0x000fc800078e00ff */
[----:B------:R-:W-:-:S04]  /*0730*/  IMAD.WIDE.U32 R26, P4, R22, 0x4210842, R26 ;  /* 0x04210842161a7825 */ /* 0x000fc8000788001a */
[----:B------:R-:W-:Y:S02]  /*0740*/  IMAD R5, R5, -0x3e, RZ ;  /* 0xffffffc205057824 */ /* 0x000fe400078e02ff */
[----:B------:R-:W-:Y:S01]  /*0750*/  IMAD.WIDE.U32.X R28, R19, 0x4210842, R34, P2 ;  /* 0x04210842131c7825 */ /* 0x000fe200010e0422 */
[----:B------:R-:W-:Y:S02]  /*0760*/  IADD3 RZ, P2, PT, R33, R26, RZ ;  /* 0x0000001a21ff7210 */ /* 0x000fe40007f5e0ff */
[----:B------:R-:W-:Y:S01]  /*0770*/  IADD3 R5, PT, PT, R21, -R4, R5 ;  /* 0x8000000415057210 */ /* 0x000fe20007ffe005 */
[----:B------:R-:W-:Y:S02]  /*0780*/  IMAD R21, R29, -0x3e, RZ ;  /* 0xffffffc21d157824 */ /* 0x000fe400078e02ff */
[----:B------:R-:W-:-:S04]  /*0790*/  IMAD.WIDE.U32 R18, R28, -0x3e, R18 ;  /* 0xffffffc21c127825 */ /* 0x000fc800078e0012 */
[----:B------:R-:W-:Y:S01]  /*07a0*/  IMAD.WIDE.U32 R32, R25, 0x21084211, RZ ;  /* 0x2108421119207825 */ /* 0x000fe200078e00ff */
[----:B------:R-:W-:-:S03]  /*07b0*/  IADD3 R4, PT, PT, R19, -R28, R21 ;  /* 0x8000001c13047210 */ /* 0x000fc60007ffe015 */
[----:B------:R-:W-:Y:S02]  /*07c0*/  IMAD.MOV.U32 R16, RZ, RZ, R9 ;  /* 0x000000ffff107224 */ /* 0x000fe400078e0009 */
[----:B------:R-:W-:-:S04]  /*07d0*/  IMAD.WIDE.U32 R28, R24, 0x21084211, RZ ;  /* 0x21084211181c7825 */ /* 0x000fc800078e00ff */
[----:B------:R-:W-:-:S04]  /*07e0*/  IMAD.WIDE.U32.X R8, R13, 0x2581544e, R16, P3 ;  /* 0x2581544e0d087825 */ /* 0x000fc800018e0410 */
[----:B------:R-:W-:Y:S01]  /*07f0*/  IMAD.WIDE.U32 R32, P5, R24, 0x8421084, R32 ;  /* 0x0842108418207825 */ /* 0x000fe200078a0020 */
[--C-:B------:R-:W-:Y:S02]  /*0800*/  SHF.R.U32.HI R17, RZ, 0x1b, R9.reuse ;  /* 0x0000001bff117819 */ /* 0x100fe40000011609 */
[----:B------:R-:W-:Y:S01]  /*0810*/  SHF.R.U64 R16, R8, 0x1b, R9 ;  /* 0x0000001b08107819 */ /* 0x000fe20000001209 */
[----:B------:R-:W-:Y:S01]  /*0820*/  IMAD.MOV.U32 R28, RZ, RZ, R27 ;  /* 0x000000ffff1c7224 */ /* 0x000fe200078e001b */
[----:B------:R-:W-:Y:S01]  /*0830*/  IADD3 RZ, P3, PT, R29, R32, RZ ;  /* 0x000000201dff7210 */ /* 0x000fe20007f7e0ff */
[----:B------:R-:W-:Y:S02]  /*0840*/  IMAD.X R29, RZ, RZ, RZ, P4 ;  /* 0x000000ffff1d7224 */ /* 0x000fe400020e06ff */
[----:B------:R-:W-:-:S04]  /*0850*/  IMAD.WIDE.U32 R8, R17, 0x10842109, RZ ;  /* 0x1084210911087825 */ /* 0x000fc800078e00ff */
[----:B------:R-:W-:-:S04]  /*0860*/  IMAD.WIDE.U32.X R28, R23, 0x4210842, R28, P2 ;  /* 0x04210842171c7825 */ /* 0x000fc800010e041c */
[----:B------:R-:W-:Y:S02]  /*0870*/  IMAD.X R37, RZ, RZ, RZ, P0 ;  /* 0x000000ffff257224 */ /* 0x000fe400000e06ff */
[----:B------:R-:W-:Y:S02]  /*0880*/  IMAD.MOV.U32 R36, RZ, RZ, R15 ;  /* 0x000000ffff247224 */ /* 0x000fe400078e000f */
[----:B------:R-:W-:-:S04]  /*0890*/  IMAD.WIDE.U32 R8, P0, R16, 0x4210842, R8 ;  /* 0x0421084210087825 */ /* 0x000fc80007800008 */
[----:B------:R-:W-:-:S04]  /*08a0*/  IMAD.WIDE.U32 R34, R16, 0x10842109, RZ ;  /* 0x1084210910227825 */ /* 0x000fc800078e00ff */
[----:B------:R-:W-:Y:S01]  /*08b0*/  IMAD.WIDE.U32.X R14, R7, -0x7bdef7be, R36, P1 ;  /* 0x84210842070e7825 */ /* 0x000fe200008e0424 */
[----:B------:R-:W-:-:S03]  /*08c0*/  IADD3 RZ, P4, PT, R35, R8, RZ ;  /* 0x0000000823ff7210 */ /* 0x000fc60007f9e0ff */
[----:B------:R-:W-:Y:S01]  /*08d0*/  IMAD.WIDE.U32 R22, R28, -0x3e, R22 ;  /* 0xffffffc21c167825 */ /* 0x000fe200078e0016 */
[--C-:B------:R-:W-:Y:S02]  /*08e0*/  SHF.R.U64 R19, R14, 0x4, R15.reuse ;  /* 0x000000040e137819 */ /* 0x100fe4000000120f */
[----:B------:R-:W-:Y:S01]  /*08f0*/  IADD3 R14, P1, PT, R20, UR16, RZ ;  /* 0x00000010140e7c10 */ /* 0x000fe2000ff3e0ff */
[----:B------:R-:W-:Y:S01]  /*0900*/  IMAD R7, R29, -0x3e, RZ ;  /* 0xffffffc21d077824 */ /* 0x000fe200078e02ff */
[----:B------:R-:W-:Y:S01]  /*0910*/  SHF.R.U32.HI R31, RZ, 0x4, R15 ;  /* 0x00000004ff1f7819 */ /* 0x000fe2000001160f */
[----:B------:R-:W-:-:S03]  /*0920*/  IMAD.WIDE.U32 R34, R13, 0x24513a1d, RZ ;  /* 0x24513a1d0d227825 */ /* 0x000fc600078e00ff */
[----:B------:R-:W-:Y:S01]  /*0930*/  IADD3 R7, PT, PT, R23, -R28, R7 ;  /* 0x8000001c17077210 */ /* 0x000fe20007ffe007 */
[----:B------:R-:W-:Y:S01]  /*0940*/  IMAD.X R21, RZ, RZ, RZ, P5 ;  /* 0x000000ffff157224 */ /* 0x000fe200028e06ff */
[----:B------:R-:W0:Y:S01]  /*0950*/  LDC.64 R28, c[0x4][0x8] ;  /* 0x01000200ff1c7b82 */ /* 0x000e220000000a00 */
[----:B------:R-:W-:Y:S02]  /*0960*/  IMAD.MOV.U32 R20, RZ, RZ, R33 ;  /* 0x000000ffff147224 */ /* 0x000fe400078e0021 */
[----:B------:R-:W-:-:S04]  /*0970*/  IMAD.WIDE.U32 R26, P6, R12, -0x6523cd30, R34 ;  /* 0x9adc32d00c1a7825 */ /* 0x000fc800078c0022 */
[----:B------:R-:W-:-:S04]  /*0980*/  IMAD.WIDE.U32 R34, R12, 0x24513a1d, RZ ;  /* 0x24513a1d0c227825 */ /* 0x000fc800078e00ff */
[----:B------:R-:W-:Y:S01]  /*0990*/  IMAD.WIDE.U32.X R20, R25, 0x8421084, R20, P3 ;  /* 0x0842108419147825 */ /* 0x000fe200018e0414 */
[----:B------:R-:W-:-:S03]  /*09a0*/  IADD3 RZ, P2, PT, R35, R26, RZ ;  /* 0x0000001a23ff7210 */ /* 0x000fc60007f5e0ff */
[----:B------:R-:W-:Y:S01]  /*09b0*/  IMAD R31, R31, -0x3e, RZ ;  /* 0xffffffc21f1f7824 */ /* 0x000fe200078e02ff */
[----:B------:R-:W-:Y:S01]  /*09c0*/  SHF.R.U64 R15, R20, 0x1, R21 ;  /* 0x00000001140f7819 */ /* 0x000fe20000001215 */
[----:B------:R-:W-:Y:S01]  /*09d0*/  IMAD.MOV.U32 R20, RZ, RZ, R27 ;  /* 0x000000ffff147224 */ /* 0x000fe200078e001b */
[----:B------:R-:W-:Y:S01]  /*09e0*/  SHF.R.U32.HI R8, RZ, 0x1, R21 ;  /* 0x00000001ff087819 */ /* 0x000fe20000011615 */
[----:B------:R-:W-:Y:S02]  /*09f0*/  IMAD.X R21, RZ, RZ, RZ, P6 ;  /* 0x000000ffff157224 */ /* 0x000fe400030e06ff */
[----:B------:R-:W-:-:S04]  /*0a00*/  IMAD.WIDE.U32 R26, R13, 0x5bf3edf7, RZ ;  /* 0x5bf3edf70d1a7825 */ /* 0x000fc800078e00ff */
[----:B------:R-:W-:-:S04]  /*0a10*/  IMAD.HI.U32.X R23, R13, -0x6523cd30, R20, P2 ;  /* 0x9adc32d00d177827 */ /* 0x000fc800010e0414 */
[----:B------:R-:W-:Y:S01]  /*0a20*/  IMAD.WIDE.U32 R26, P2, R12, 0x27f6c2ca, R26 ;  /* 0x27f6c2ca0c1a7825 */ /* 0x000fe2000784001a */
[----:B------:R-:W-:-:S03]  /*0a30*/  SHF.R.U32.HI R23, RZ, 0x3, R23 ;  /* 0x00000003ff177819 */ /* 0x000fc60000011617 */
[----:B------:R-:W-:-:S04]  /*0a40*/  IMAD.WIDE.U32 R20, R12, 0x5bf3edf7, RZ ;  /* 0x5bf3edf70c147825 */ /* 0x000fc800078e00ff */
[----:B0-----:R-:W-:Y:S01]  /*0a50*/  IMAD.WIDE.U32 R28, R19, -0x3e, R28 ;  /* 0xffffffc2131c7825 */ /* 0x001fe200078e001c */
[----:B------:R-:W-:-:S03]  /*0a60*/  IADD3 RZ, P3, PT, R21, R26, RZ ;  /* 0x0000001a15ff7210 */ /* 0x000fc60007f7e0ff */
[----:B------:R-:W-:Y:S01]  /*0a70*/  IMAD.X R21, RZ, RZ, RZ, P2 ;  /* 0x000000ffff157224 */ /* 0x000fe200010e06ff */
[----:B------:R-:W-:Y:S01]  /*0a80*/  IADD3 R19, PT, PT, R29, -R19, R31 ;  /* 0x800000131d137210 */ /* 0x000fe20007ffe01f */
[----:B------:R-:W-:-:S04]  /*0a90*/  IMAD.HI.U32 R26, R23, 0x21084211, RZ ;  /* 0x21084211171a7827 */ /* 0x000fc800078e00ff */
[----:B------:R-:W-:Y:S02]  /*0aa0*/  IMAD.MOV.U32 R20, RZ, RZ, R27 ;  /* 0x000000ffff147224 */ /* 0x000fe400078e001b */
[----:B------:R-:W-:-:S04]  /*0ab0*/  IMAD.WIDE.U32 R24, R15, -0x3e, R24 ;  /* 0xffffffc20f187825 */ /* 0x000fc800078e0018 */
[----:B------:R-:W-:Y:S01]  /*0ac0*/  IMAD.HI.U32.X R29, R13, 0x27f6c2ca, R20, P3 ;  /* 0x27f6c2ca0d1d7827 */ /* 0x000fe200018e0414 */
[----:B------:R-:W-:-:S03]  /*0ad0*/  SHF.R.U32.HI R20, RZ, 0x3, R26 ;  /* 0x00000003ff147819 */ /* 0x000fc6000001161a */
[----:B------:R-:W-:Y:S01]  /*0ae0*/  IMAD.WIDE.U32 R26, R13, -0x5d7ec6ad, RZ ;  /* 0xa28139530d1a7825 */ /* 0x000fe200078e00ff */
[----:B------:R-:W-:-:S03]  /*0af0*/  SHF.R.U32.HI R29, RZ, 0x7, R29 ;  /* 0x00000007ff1d7819 */ /* 0x000fc6000001161d */
[----:B------:R-:W-:Y:S02]  /*0b00*/  IMAD R23, R20, -0x3e, R23 ;  /* 0xffffffc214177824 */ /* 0x000fe400078e0217 */
[----:B------:R-:W-:-:S04]  /*0b10*/  IMAD.WIDE.U32 R26, P5, R12, -0x502b8969, R26 ;  /* 0xafd476970c1a7825 */ /* 0x000fc800078a001a */
[----:B------:R-:W-:-:S04]  /*0b20*/  IMAD.WIDE.U32 R20, R12, -0x5d7ec6ad, RZ ;  /* 0xa28139530c147825 */ /* 0x000fc800078e00ff */
[----:B------:R-:W-:Y:S01]  /*0b30*/  IMAD.MOV.U32 R20, RZ, RZ, R9 ;  /* 0x000000ffff147224 */ /* 0x000fe200078e0009 */
[----:B------:R-:W-:Y:S01]  /*0b40*/  IADD3 RZ, P2, PT, R21, R26, RZ ;  /* 0x0000001a15ff7210 */ /* 0x000fe20007f5e0ff */
[----:B------:R-:W-:Y:S01]  /*0b50*/  IMAD.X R9, RZ, RZ, RZ, P5 ;  /* 0x000000ffff097224 */ /* 0x000fe200028e06ff */
[----:B------:R-:W-:Y:S01]  /*0b60*/  IADD3 R26, P3, PT, R12, R28, RZ ;  /* 0x0000001c0c1a7210 */ /* 0x000fe20007f7e0ff */
[----:B------:R-:W-:Y:S01]  /*0b70*/  IMAD.HI.U32 R28, R29, 0x4210843, RZ ;  /* 0x042108431d1c7827 */ /* 0x000fe200078e00ff */
[----:B------:R-:W-:-:S03]  /*0b80*/  IADD3 R18, P5, PT, R18, UR16, RZ ;  /* 0x0000001012127c10 */ /* 0x000fc6000ffbe0ff */
[----:B------:R-:W-:Y:S02]  /*0b90*/  IMAD R28, R28, -0x3e, R29 ;  /* 0xffffffc21c1c7824 */ /* 0x000fe400078e021d */
[----:B------:R-:W-:-:S04]  /*0ba0*/  IMAD.HI.U32 R29, R30, 0x4210843, RZ ;  /* 0x042108431e1d7827 */ /* 0x000fc800078e00ff */
[----:B------:R-:W-:Y:S02]  /*0bb0*/  IMAD R29, R29, -0x3e, R30 ;  /* 0xffffffc21d1d7824 */ /* 0x000fe400078e021e */
[----:B------:R-:W-:Y:S02]  /*0bc0*/  IMAD R30, R8, -0x3e, RZ ;  /* 0xffffffc2081e7824 */ /* 0x000fe400078e02ff */
[----:B------:R-:W-:Y:S02]  /*0bd0*/  IMAD.MOV.U32 R8, RZ, RZ, R27 ;  /* 0x000000ffff087224 */ /* 0x000fe400078e001b */
[----:B------:R-:W-:Y:S01]  /*0be0*/  IMAD.X R27, R13, 0x1, R19, P3 ;  /* 0x000000010d1b7824 */ /* 0x000fe200018e0613 */
[----:B------:R-:W-:Y:S01]  /*0bf0*/  IADD3 R32, P3, PT, R22, UR16, RZ ;  /* 0x0000001016207c10 */ /* 0x000fe2000ff7e0ff */
[----:B------:R-:W-:Y:S01]  /*0c00*/  IMAD.X R21, RZ, RZ, RZ, P0 ;  /* 0x000000ffff157224 */ /* 0x000fe200000e06ff */
[----:B------:R-:W-:Y:S02]  /*0c10*/  IADD3 R30, PT, PT, R25, -R15, R30 ;  /* 0x8000000f191e7210 */ /* 0x000fe40007ffe01e */
[----:B------:R-:W2:Y:S01]  /*0c20*/  LDG.E.U8.CONSTANT R26, desc[UR14][R26.64] ;  /* 0x0000000e1a1a7981 */ /* 0x000ea2000c1e9100 */
[----:B------:R-:W-:-:S02]  /*0c30*/  IADD3.X R15, PT, PT, R5, UR17, RZ, P1, !PT ;  /* 0x00000011050f7c10 */ /* 0x000fc40008ffe4ff */
[----:B------:R-:W-:Y:S02]  /*0c40*/  IADD3.X R33, PT, PT, R7, UR17, RZ, P3, !PT ;  /* 0x0000001107217c10 */ /* 0x000fe40009ffe4ff */
[----:B------:R-:W-:Y:S01]  /*0c50*/  LOP3.LUT R5, R6, 0xffff, RZ, 0xc0, !PT ;  /* 0x0000ffff06057812 */ /* 0x000fe200078ec0ff */
[----:B------:R0:W3:Y:S01]  /*0c60*/  LDG.E.U8.CONSTANT R14, desc[UR14][R14.64] ;  /* 0x0000000e0e0e7981 */ /* 0x0000e2000c1e9100 */
[----:B------:R-:W-:Y:S02]  /*0c70*/  IADD3 R24, P0, PT, R24, UR16, RZ ;  /* 0x0000001018187c10 */ /* 0x000fe4000ff1e0ff */
[----:B------:R-:W-:Y:S01]  /*0c80*/  IADD3.X R19, PT, PT, R4, UR17, RZ, P5, !PT ;  /* 0x0000001104137c10 */ /* 0x000fe2000affe4ff */
[----:B------:R-:W3:Y:S01]  /*0c90*/  LDG.E.U8.CONSTANT R33, desc[UR14][R32.64] ;  /* 0x0000000e20217981 */ /* 0x000ee2000c1e9100 */
[----:B------:R-:W-:Y:S01]  /*0ca0*/  IMAD R5, R5, 0x843, RZ ;  /* 0x0000084305057824 */ /* 0x000fe200078e02ff */
[----:B------:R-:W-:Y:S02]  /*0cb0*/  IADD3.X R25, PT, PT, R30, UR17, RZ, P0, !PT ;  /* 0x000000111e197c10 */ /* 0x000fe400087fe4ff */
[----:B------:R1:W4:Y:S01]  /*0cc0*/  LDG.E.U8.CONSTANT R18, desc[UR14][R18.64] ;  /* 0x0000000e12127981 */ /* 0x000322000c1e9100 */
[----:B------:R-:W-:-:S02]  /*0cd0*/  IADD3 R4, P0, PT, R28, UR16, RZ ;  /* 0x000000101c047c10 */ /* 0x000fc4000ff1e0ff */
[----:B------:R-:W-:Y:S01]  /*0ce0*/  SHF.R.U32.HI R7, RZ, 0x11, R5 ;  /* 0x00000011ff077819 */ /* 0x000fe20000011605 */
[----:B------:R-:W5:Y:S01]  /*0cf0*/  LDG.E.U8.CONSTANT R24, desc[UR14][R24.64] ;  /* 0x0000000e18187981 */ /* 0x000f62000c1e9100 */
[----:B------:R-:W-:Y:S02]  /*0d00*/  IMAD.WIDE.U32.X R20, R17, 0x4210842, R20, P4 ;  /* 0x0421084211147825 */ /* 0x000fe400020e0414 */
[----:B------:R-:W-:Y:S02]  /*0d10*/  PRMT R7, R7, 0x9910, RZ ;  /* 0x0000991007077816 */ /* 0x000fe400000000ff */
[----:B------:R-:W-:Y:S01]  /*0d20*/  IMAD.X R5, RZ, RZ, UR17, P0 ;  /* 0x00000011ff057e24 */ /* 0x000fe200080e06ff */
[----:B------:R-:W-:Y:S02]  /*0d30*/  IADD3 R22, P0, PT, R29, UR16, RZ ;  /* 0x000000101d167c10 */ /* 0x000fe4000ff1e0ff */
[----:B------:R-:W-:Y:S01]  /*0d40*/  IMAD R7, R7, 0x3e, RZ ;  /* 0x0000003e07077824 */ /* 0x000fe200078e02ff */
[----:B------:R-:W-:Y:S01]  /*0d50*/  IADD3 R28, P1, PT, R23, UR16, RZ ;  /* 0x00000010171c7c10 */ /* 0x000fe2000ff3e0ff */
[----:B------:R-:W-:Y:S01]  /*0d60*/  IMAD.WIDE.U32 R16, R20, -0x3e, R16 ;  /* 0xffffffc214107825 */ /* 0x000fe200078e0010 */
[----:B------:R-:W5:Y:S03]  /*0d70*/  LDG.E.U8.CONSTANT R4, desc[UR14][R4.64] ;  /* 0x0000000e04047981 */ /* 0x000f66000c1e9100 */
[----:B0-----:R-:W-:-:S02]  /*0d80*/  IMAD R15, R21, -0x3e, RZ ;  /* 0xffffffc2150f7824 */ /* 0x001fc400078e02ff */
[----:B------:R-:W-:Y:S02]  /*0d90*/  IMAD.X R23, RZ, RZ, UR17, P0 ;  /* 0x00000011ff177e24 */ /* 0x000fe400080e06ff */
[----:B------:R-:W-:Y:S01]  /*0da0*/  IMAD.MOV R7, RZ, RZ, -R7 ;  /* 0x000000ffff077224 */ /* 0x000fe200078e0a07 */
[----:B------:R-:W-:Y:S01]  /*0db0*/  IADD3 R20, PT, PT, R17, -R20, R15 ;  /* 0x8000001411147210 */ /* 0x000fe20007ffe00f */
[----:B------:R-:W-:Y:S01]  /*0dc0*/  IMAD.X R29, RZ, RZ, UR17, P1 ;  /* 0x00000011ff1d7e24 */ /* 0x000fe200088e06ff */
[----:B------:R-:W-:Y:S01]  /*0dd0*/  IADD3 R16, P0, PT, R16, UR16, RZ ;  /* 0x0000001010107c10 */ /* 0x000fe2000ff1e0ff */
[----:B------:R0:W5:Y:S01]  /*0de0*/  LDG.E.U8.CONSTANT R23, desc[UR14][R22.64] ;  /* 0x0000000e16177981 */ /* 0x000162000c1e9100 */
[----:B------:R-:W-:Y:S02]  /*0df0*/  PRMT R7, R7, 0x7710, RZ ;  /* 0x0000771007077816 */ /* 0x000fe400000000ff */
[----:B------:R-:W-:Y:S01]  /*0e00*/  IADD3.X R17, PT, PT, R20, UR17, RZ, P0, !PT ;  /* 0x0000001114117c10 */ /* 0x000fe200087fe4ff */
[----:B------:R-:W5:Y:S02]  /*0e10*/  LDG.E.U8.CONSTANT R28, desc[UR14][R28.64] ;  /* 0x0000000e1c1c7981 */ /* 0x000f64000c1e9100 */
[----:B------:R-:W-:-:S02]  /*0e20*/  IMAD.IADD R6, R6, 0x1, R7 ;  /* 0x0000000106067824 */ /* 0x000fc400078e0207 */
[----:B------:R-:W-:Y:S01]  /*0e30*/  IMAD.HI.U32.X R8, R13, -0x502b8969, R8, P2 ;  /* 0xafd476970d087827 */ /* 0x000fe200010e0408 */
[----:B------:R-:W5:Y:S02]  /*0e40*/  LDG.E.U8.CONSTANT R16, desc[UR14][R16.64] ;  /* 0x0000000e10107981 */ /* 0x000f64000c1e9100 */
[----:B------:R-:W-:Y:S02]  /*0e50*/  LOP3.LUT R6, R6, 0xffff, RZ, 0xc0, !PT ;  /* 0x0000ffff06067812 */ /* 0x000fe400078ec0ff */
[----:B------:R-:W-:Y:S02]  /*0e60*/  LEA.HI R20, P1, R8, UR16, RZ, 0x5 ;  /* 0x0000001008147c11 */ /* 0x000fe4000f8328ff */
[----:B------:R-:W-:-:S03]  /*0e70*/  IADD3 R8, P0, PT, R6, UR16, RZ ;  /* 0x0000001006087c10 */ /* 0x000fc6000ff1e0ff */
[----:B------:R-:W-:Y:S02]  /*0e80*/  IMAD.X R21, RZ, RZ, UR17, P1 ;  /* 0x00000011ff157e24 */ /* 0x000fe400088e06ff */
[----:B------:R-:W-:-:S03]  /*0e90*/  IMAD.X R9, RZ, RZ, UR17, P0 ;  /* 0x00000011ff097e24 */ /* 0x000fc600080e06ff */
[----:B------:R-:W5:Y:S04]  /*0ea0*/  LDG.E.U8.CONSTANT R5, desc[UR14][R20.64] ;  /* 0x0000000e14057981 */ /* 0x000f68000c1e9100 */
[----:B------:R5:W5:Y:S01]  /*0eb0*/  LDG.E.U8.CONSTANT R8, desc[UR14][R8.64] ;  /* 0x0000000e08087981 */ /* 0x000b62000c1e9100 */
[----:B------:R-:W-:Y:S02]  /*0ec0*/  USHF.R.W.U32 UR7, UR6, 0x11, UR6 ;  /* 0x0000001106077899 */ /* 0x000fe40008001e06 */
[----:B------:R-:W-:-:S04]  /*0ed0*/  USHF.R.W.U32 UR8, UR6, 0x13, UR6 ;  /* 0x0000001306087899 */ /* 0x000fc80008001e06 */
[----:B------:R-:W-:-:S04]  /*0ee0*/  ULOP3.LUT UR7, UR8, UR11, UR7, 0x96, !UPT ;  /* 0x0000000b08077292 */ /* 0x000fc8000f8e9607 */
[----:B------:R-:W-:-:S04]  /*0ef0*/  UIADD3 UR7, UPT, UPT, UR7, -0x1f792332, URZ ;  /* 0xe086dcce07077890 */ /* 0x000fc8000fffe0ff */
[----:B------:R-:W-:Y:S02]  /*0f00*/  USHF.R.W.U32 UR8, UR7, 0x11, UR7 ;  /* 0x0000001107087899 */ /* 0x000fe40008001e07 */
[----:B------:R-:W-:Y:S02]  /*0f10*/  USHF.R.W.U32 UR9, UR7, 0x13, UR7 ;  /* 0x0000001307097899 */ /* 0x000fe40008001e07 */
[----:B------:R-:W-:Y:S01]  /*0f20*/  USHF.R.U32.HI UR10, URZ, 0xa, UR7 ;  /* 0x0000000aff0a7899 */ /* 0x000fe20008011607 */
[C---:B--2---:R-:W-:Y:S02]  /*0f30*/  VIADD R7, R26.reuse, 0x4dc725f8 ;  /* 0x4dc725f81a077836 */ /* 0x044fe40000000000 */
[----:B------:R-:W-:-:S03]  /*0f40*/  VIADD R6, R26, 0xf2953a83 ;  /* 0xf2953a831a067836 */ /* 0x000fc60000000000 */
[----:B-1----:R-:W-:Y:S02]  /*0f50*/  IADD3 R19, PT, PT, -R7, 0x5b31eb74, RZ ;  /* 0x5b31eb7407137810 */ /* 0x002fe40007ffe1ff */
[C-C-:B------:R-:W-:Y:S02]  /*0f60*/  SHF.R.W.U32 R7, R6.reuse, 0x6, R6.reuse ;  /* 0x0000000606077819 */ /* 0x140fe40000001e06 */
[C---:B0-----:R-:W-:Y:S01]  /*0f70*/  SHF.R.W.U32 R22, R6.reuse, 0xb, R6 ;  /* 0x0000000b06167819 */ /* 0x041fe20000001e06 */
[----:B---3--:R-:W-:Y:S01]  /*0f80*/  IMAD R33, R33, 0x100, R14 ;  /* 0x0000010021217824 */ /* 0x008fe200078e020e */
[----:B------:R-:W-:Y:S02]  /*0f90*/  SHF.R.W.U32 R15, R6, 0x19, R6 ;  /* 0x00000019060f7819 */ /* 0x000fe40000001e06 */
[----:B------:R-:W-:Y:S01]  /*0fa0*/  LOP3.LUT R19, R19, 0xb08d75bd, RZ, 0xc0, !PT ;  /* 0xb08d75bd13137812 */ /* 0x000fe200078ec0ff */
[----:B----4-:R-:W-:Y:S01]  /*0fb0*/  IMAD R33, R18, 0x10000, R33 ;  /* 0x0001000012217824 */ /* 0x010fe200078e0221 */
[----:B------:R-:W-:-:S02]  /*0fc0*/  LOP3.LUT R7, R15, R22, R7, 0x96, !PT ;  /* 0x000000160f077212 */ /* 0x000fc400078e9607 */
[----:B------:R-:W-:Y:S01]  /*0fd0*/  LOP3.LUT R14, R19, 0x4a7eaa49, R6, 0xf8, !PT ;  /* 0x4a7eaa49130e7812 */ /* 0x000fe200078ef806 */
[----:B-----5:R-:W-:-:S03]  /*0fe0*/  IMAD R24, R24, 0x1000000, R33 ;  /* 0x0100000018187824 */ /* 0x020fc600078e0221 */
[----:B------:R-:W-:-:S05]  /*0ff0*/  IADD3 R7, PT, PT, R7, -0x22d2b0ea, R14 ;  /* 0xdd2d4f1607077810 */ /* 0x000fca0007ffe00e */
[----:B------:R-:W-:-:S04]  /*1000*/  IMAD.IADD R9, R24, 0x1, R7 ;  /* 0x0000000118097824 */ /* 0x000fc800078e0207 */
[----:B------:R-:W-:-:S05]  /*1010*/  VIADD R7, R9, 0x79c4b71c ;  /* 0x79c4b71c09077836 */ /* 0x000fca0000000000 */
[C-C-:B------:R-:W-:Y:S02]  /*1020*/  SHF.R.W.U32 R14, R7.reuse, 0x6, R7.reuse ;  /* 0x00000006070e7819 */ /* 0x140fe40000001e07 */
[C-C-:B------:R-:W-:Y:S02]  /*1030*/  SHF.R.W.U32 R15, R7.reuse, 0xb, R7.reuse ;  /* 0x0000000b070f7819 */ /* 0x140fe40000001e07 */
[----:B------:R-:W-:Y:S01]  /*1040*/  SHF.R.W.U32 R17, R7, 0x19, R7 ;  /* 0x0000001907117819 */ /* 0x000fe20000001e07 */
[----:B------:R-:W-:-:S03]  /*1050*/  IMAD R23, R4, 0x100, R23 ;  /* 0x0000010004177824 */ /* 0x000fc600078e0217 */
[----:B------:R-:W-:Y:S01]  /*1060*/  LOP3.LUT R14, R17, R15, R14, 0x96, !PT ;  /* 0x0000000f110e7212 */ /* 0x000fe200078e960e */
[----:B------:R-:W-:Y:S01]  /*1070*/  IMAD R23, R28, 0x10000, R23 ;  /* 0x000100001c177824 */ /* 0x000fe200078e0217 */
[----:B------:R-:W-:-:S04]  /*1080*/  LOP3.LUT R15, R6, 0x4a7eaa49, R7, 0xe4, !PT ;  /* 0x4a7eaa49060f7812 */ /* 0x000fc800078ee407 */
[----:B------:R-:W-:Y:S01]  /*1090*/  IADD3 R15, PT, PT, R14, -0x4f728a43, R15 ;  /* 0xb08d75bd0e0f7810 */ /* 0x000fe20007ffe00f */
[----:B------:R-:W-:-:S04]  /*10a0*/  IMAD R14, R16, 0x1000000, R23 ;  /* 0x01000000100e7824 */ /* 0x000fc800078e0217 */
[----:B------:R-:W-:-:S04]  /*10b0*/  IMAD.IADD R4, R14, 0x1, R15 ;  /* 0x000000010e047824 */ /* 0x000fc800078e020f */
[----:B------:R-:W-:-:S05]  /*10c0*/  VIADD R15, R4, 0x7a3ff65f ;  /* 0x7a3ff65f040f7836 */ /* 0x000fca0000000000 */
[C-C-:B------:R-:W-:Y:S02]  /*10d0*/  SHF.R.W.U32 R16, R15.reuse, 0x6, R15.reuse ;  /* 0x000000060f107819 */ /* 0x140fe40000001e0f */
[C-C-:B------:R-:W-:Y:S02]  /*10e0*/  SHF.R.W.U32 R17, R15.reuse, 0xb, R15.reuse ;  /* 0x0000000b0f117819 */ /* 0x140fe40000001e0f */
[----:B------:R-:W-:Y:S01]  /*10f0*/  SHF.R.W.U32 R18, R15, 0x19, R15 ;  /* 0x000000190f127819 */ /* 0x000fe20000001e0f */
[----:B------:R-:W-:Y:S01]  /*1100*/  IMAD R5, R8, 0x100, R5 ;  /* 0x0000010008057824 */ /* 0x000fe200078e0205 */
[----:B------:R-:W-:Y:S02]  /*1110*/  LOP3.LUT R8, R7, R15, R6, 0xe2, !PT ;  /* 0x0000000f07087212 */ /* 0x000fe400078ee206 */
[----:B------:R-:W-:Y:S01]  /*1120*/  LOP3.LUT R17, R18, R17, R16, 0x96, !PT ;  /* 0x0000001112117212 */ /* 0x000fe200078e9610 */
[----:B------:R-:W-:Y:S01]  /*1130*/  VIADD R16, R26, 0xe81cd21c ;  /* 0xe81cd21c1a107836 */ /* 0x000fe20000000000 */
[----:B------:R-:W-:-:S02]  /*1140*/  LEA R5, R5, 0x6161, 0x10 ;  /* 0x0000616105057811 */ /* 0x000fc400078e80ff */
[----:B------:R-:W-:Y:S02]  /*1150*/  IADD3 R20, PT, PT, R17, 0x4a7eaa49, R8 ;  /* 0x4a7eaa4911147810 */ /* 0x000fe40007ffe008 */
[----:B------:R-:W-:-:S03]  /*1160*/  LOP3.LUT R8, R16, 0xa0190076, RZ, 0xc0, !PT ;  /* 0xa019007610087812 */ /* 0x000fc600078ec0ff */
[----:B------:R-:W-:Y:S01]  /*1170*/  IMAD.IADD R17, R5, 0x1, R20 ;  /* 0x0000000105117824 */ /* 0x000fe200078e0214 */
[----:B------:R-:W-:Y:S02]  /*1180*/  LOP3.LUT R22, R8, 0x46e408, RZ, 0x3c, !PT ;  /* 0x0046e40808167812 */ /* 0x000fe400078e3cff */
[C-C-:B------:R-:W-:Y:S01]  /*1190*/  SHF.R.W.U32 R18, R16.reuse, 0x2, R16.reuse ;  /* 0x0000000210127819 */ /* 0x140fe20000001e10 */
[----:B------:R-:W-:Y:S01]  /*11a0*/  VIADD R8, R17, 0x129766bc ;  /* 0x129766bc11087836 */ /* 0x000fe20000000000 */
[C-C-:B------:R-:W-:Y:S02]  /*11b0*/  SHF.R.W.U32 R19, R16.reuse, 0xd, R16.reuse ;  /* 0x0000000d10137819 */ /* 0x140fe40000001e10 */
[----:B------:R-:W-:Y:S02]  /*11c0*/  SHF.R.W.U32 R20, R16, 0x16, R16 ;  /* 0x0000001610147819 */ /* 0x000fe40000001e10 */
[----:B------:R-:W-:Y:S02]  /*11d0*/  SHF.R.W.U32 R21, R8, 0x19, R8 ;  /* 0x0000001908157819 */ /* 0x000fe40000001e08 */
[----:B------:R-:W-:-:S02]  /*11e0*/  LOP3.LUT R18, R20, R19, R18, 0x96, !PT ;  /* 0x0000001314127212 */ /* 0x000fc400078e9612 */
[C-C-:B------:R-:W-:Y:S02]  /*11f0*/  SHF.R.W.U32 R19, R8.reuse, 0x6, R8.reuse ;  /* 0x0000000608137819 */ /* 0x140fe40000001e08 */
[----:B------:R-:W-:Y:S02]  /*1200*/  SHF.R.W.U32 R20, R8, 0xb, R8 ;  /* 0x0000000b08147819 */ /* 0x000fe40000001e08 */
[----:B------:R-:W-:Y:S02]  /*1210*/  IADD3 R9, PT, PT, R22, 0x3956c25b, R9 ;  /* 0x3956c25b16097810 */ /* 0x000fe40007ffe009 */
[----:B------:R-:W-:Y:S02]  /*1220*/  LOP3.LUT R22, R15, R8, R7, 0xe2, !PT ;  /* 0x000000080f167212 */ /* 0x000fe400078ee207 */
[----:B------:R-:W-:Y:S01]  /*1230*/  LOP3.LUT R19, R21, R20, R19, 0x96, !PT ;  /* 0x0000001415137212 */ /* 0x000fe200078e9613 */
[----:B------:R-:W-:-:S03]  /*1240*/  IMAD.IADD R9, R18, 0x1, R9 ;  /* 0x0000000112097824 */ /* 0x000fc600078e0209 */
[----:B------:R-:W-:Y:S02]  /*1250*/  IADD3 R21, PT, PT, R19, R22, R6 ;  /* 0x0000001613157210 */ /* 0x000fe40007ffe006 */
[C-C-:B------:R-:W-:Y:S02]  /*1260*/  SHF.R.W.U32 R18, R9.reuse, 0x2, R9.reuse ;  /* 0x0000000209127819 */ /* 0x140fe40000001e09 */
[--C-:B------:R-:W-:Y:S01]  /*1270*/  SHF.R.W.U32 R19, R9, 0xd, R9.reuse ;  /* 0x0000000d09137819 */ /* 0x100fe20000001e09 */
[----:B------:R-:W-:Y:S01]  /*1280*/  VIADD R21, R21, 0xc7dc055 ;  /* 0x0c7dc05515157836 */ /* 0x000fe20000000000 */
[--C-:B------:R-:W-:Y:S02]  /*1290*/  SHF.R.W.U32 R6, R9, 0x16, R9.reuse ;  /* 0x0000001609067819 */ /* 0x100fe40000001e09 */
[----:B------:R-:W-:Y:S02]  /*12a0*/  LOP3.LUT R23, R16, 0x8057e418, R9, 0xe8, !PT ;  /* 0x8057e41810177812 */ /* 0x000fe400078ee809 */
[----:B------:R-:W-:Y:S01]  /*12b0*/  LOP3.LUT R6, R6, R19, R18, 0x96, !PT ;  /* 0x0000001306067212 */ /* 0x000fe200078e9612 */
[----:B------:R-:W-:Y:S01]  /*12c0*/  IMAD.IADD R19, R16, 0x1, R21 ;  /* 0x0000000110137824 */ /* 0x000fe200078e0215 */
[----:B------:R-:W-:-:S04]  /*12d0*/  IADD3 R23, PT, PT, R23, 0x59f111f1, R4 ;  /* 0x59f111f117177810 */ /* 0x000fc80007ffe004 */
[C---:B------:R-:W-:Y:S01]  /*12e0*/  SHF.R.W.U32 R18, R19.reuse, 0x6, R19 ;  /* 0x0000000613127819 */ /* 0x040fe20000001e13 */
[----:B------:R-:W-:Y:S01]  /*12f0*/  IMAD.IADD R6, R6, 0x1, R23 ;  /* 0x0000000106067824 */ /* 0x000fe200078e0217 */
[C-C-:B------:R-:W-:Y:S02]  /*1300*/  SHF.R.W.U32 R25, R19.reuse, 0xb, R19.reuse ;  /* 0x0000000b13197819 */ /* 0x140fe40000001e13 */
[----:B------:R-:W-:Y:S02]  /*1310*/  SHF.R.W.U32 R20, R19, 0x19, R19 ;  /* 0x0000001913147819 */ /* 0x000fe40000001e13 */
[----:B------:R-:W-:Y:S02]  /*1320*/  SHF.R.W.U32 R4, R6, 0x2, R6 ;  /* 0x0000000206047819 */ /* 0x000fe40000001e06 */
[----:B------:R-:W-:Y:S02]  /*1330*/  LOP3.LUT R20, R20, R25, R18, 0x96, !PT ;  /* 0x0000001914147212 */ /* 0x000fe400078e9612 */
[----:B------:R-:W-:-:S02]  /*1340*/  SHF.R.W.U32 R23, R6, 0xd, R6 ;  /* 0x0000000d06177819 */ /* 0x000fc40000001e06 */
[--C-:B------:R-:W-:Y:S02]  /*1350*/  SHF.R.W.U32 R18, R6, 0x16, R6.reuse ;  /* 0x0000001606127819 */ /* 0x100fe40000001e06 */
[----:B------:R-:W-:Y:S02]  /*1360*/  LOP3.LUT R22, R8, R19, R15, 0xe2, !PT ;  /* 0x0000001308167212 */ /* 0x000fe400078ee20f */
[----:B------:R-:W-:Y:S02]  /*1370*/  LOP3.LUT R16, R9, R16, R6, 0xe8, !PT ;  /* 0x0000001009107212 */ /* 0x000fe400078ee806 */
[----:B------:R-:W-:Y:S02]  /*1380*/  LOP3.LUT R4, R18, R23, R4, 0x96, !PT ;  /* 0x0000001712047212 */ /* 0x000fe400078e9604 */
[----:B------:R-:W-:Y:S02]  /*1390*/  IADD3 R18, PT, PT, R20, R22, R7 ;  /* 0x0000001614127210 */ /* 0x000fe40007ffe007 */
[----:B------:R-:W-:-:S03]  /*13a0*/  IADD3 R17, PT, PT, R16, -0x6dc07d5c, R17 ;  /* 0x923f82a410117810 */ /* 0x000fc60007ffe011 */
[----:B------:R-:W-:Y:S02]  /*13b0*/  VIADD R18, R18, 0xd807aa98 ;  /* 0xd807aa9812127836 */ /* 0x000fe40000000000 */
[----:B------:R-:W-:Y:S02]  /*13c0*/  IMAD.IADD R16, R4, 0x1, R17 ;  /* 0x0000000104107824 */ /* 0x000fe400078e0211 */
[----:B------:R-:W-:-:S03]  /*13d0*/  IMAD.IADD R4, R9, 0x1, R18 ;  /* 0x0000000109047824 */ /* 0x000fc600078e0212 */
[C-C-:B------:R-:W-:Y:S02]  /*13e0*/  SHF.R.W.U32 R7, R16.reuse, 0x2, R16.reuse ;  /* 0x0000000210077819 */ /* 0x140fe40000001e10 */
[C-C-:B------:R-:W-:Y:S02]  /*13f0*/  SHF.R.W.U32 R20, R16.reuse, 0xd, R16.reuse ;  /* 0x0000000d10147819 */ /* 0x140fe40000001e10 */
[----:B------:R-:W-:Y:S02]  /*1400*/  SHF.R.W.U32 R17, R16, 0x16, R16 ;  /* 0x0000001610117819 */ /* 0x000fe40000001e10 */
[C-C-:B------:R-:W-:Y:S02]  /*1410*/  SHF.R.W.U32 R22, R4.reuse, 0x6, R4.reuse ;  /* 0x0000000604167819 */ /* 0x140fe40000001e04 */
[C-C-:B------:R-:W-:Y:S02]  /*1420*/  SHF.R.W.U32 R23, R4.reuse, 0xb, R4.reuse ;  /* 0x0000000b04177819 */ /* 0x140fe40000001e04 */
[----:B------:R-:W-:-:S02]  /*1430*/  SHF.R.W.U32 R25, R4, 0x19, R4 ;  /* 0x0000001904197819 */ /* 0x000fc40000001e04 */
[----:B------:R-:W-:Y:S02]  /*1440*/  LOP3.LUT R20, R17, R20, R7, 0x96, !PT ;  /* 0x0000001411147212 */ /* 0x000fe400078e9607 */
[----:B------:R-:W-:Y:S02]  /*1450*/  LOP3.LUT R7, R6, R9, R16, 0xe8, !PT ;  /* 0x0000000906077212 */ /* 0x000fe400078ee810 */
[----:B------:R-:W-:Y:S02]  /*1460*/  LOP3.LUT R22, R25, R23, R22, 0x96, !PT ;  /* 0x0000001719167212 */ /* 0x000fe400078e9616 */
[----:B------:R-:W-:Y:S02]  /*1470*/  LOP3.LUT R9, R19, R4, R8, 0xe2, !PT ;  /* 0x0000000413097212 */ /* 0x000fe400078ee208 */
[----:B------:R-:W-:Y:S02]  /*1480*/  IADD3 R7, PT, PT, R20, R21, R7 ;  /* 0x0000001514077210 */ /* 0x000fe40007ffe007 */
[----:B------:R-:W-:-:S02]  /*1490*/  IADD3 R15, PT, PT, R22, R9, R15 ;  /* 0x00000009160f7210 */ /* 0x000fc40007ffe00f */
[C-C-:B------:R-:W-:Y:S02]  /*14a0*/  SHF.R.W.U32 R9, R7.reuse, 0x2, R7.reuse ;  /* 0x0000000207097819 */ /* 0x140fe40000001e07 */
[--C-:B------:R-:W-:Y:S01]  /*14b0*/  SHF.R.W.U32 R20, R7, 0xd, R7.reuse ;  /* 0x0000000d07147819 */ /* 0x100fe20000001e07 */
[----:B------:R-:W-:Y:S01]  /*14c0*/  VIADD R15, R15, 0x12835b01 ;  /* 0x12835b010f0f7836 */ /* 0x000fe20000000000 */
[--C-:B------:R-:W-:Y:S02]  /*14d0*/  SHF.R.W.U32 R17, R7, 0x16, R7.reuse ;  /* 0x0000001607117819 */ /* 0x100fe40000001e07 */
[----:B------:R-:W-:Y:S02]  /*14e0*/  LOP3.LUT R21, R16, R6, R7, 0xe8, !PT ;  /* 0x0000000610157212 */ /* 0x000fe400078ee807 */
[----:B------:R-:W-:Y:S01]  /*14f0*/  LOP3.LUT R17, R17, R20, R9, 0x96, !PT ;  /* 0x0000001411117212 */ /* 0x000fe200078e9609 */
[----:B------:R-:W-:-:S03]  /*1500*/  IMAD.IADD R9, R6, 0x1, R15 ;  /* 0x0000000106097824 */ /* 0x000fc600078e020f */
[----:B------:R-:W-:Y:S02]  /*1510*/  IADD3 R17, PT, PT, R17, R18, R21 ;  /* 0x0000001211117210 */ /* 0x000fe40007ffe015 */
[C-C-:B------:R-:W-:Y:S02]  /*1520*/  SHF.R.W.U32 R18, R9.reuse, 0x6, R9.reuse ;  /* 0x0000000609127819 */ /* 0x140fe40000001e09 */
[C-C-:B------:R-:W-:Y:S02]  /*1530*/  SHF.R.W.U32 R21, R9.reuse, 0xb, R9.reuse ;  /* 0x0000000b09157819 */ /* 0x140fe40000001e09 */
[----:B------:R-:W-:Y:S02]  /*1540*/  SHF.R.W.U32 R20, R9, 0x19, R9 ;  /* 0x0000001909147819 */ /* 0x000fe40000001e09 */
[----:B------:R-:W-:Y:S02]  /*1550*/  LOP3.LUT R22, R4, R9, R19, 0xe2, !PT ;  /* 0x0000000904167212 */ /* 0x000fe400078ee213 */
[----:B------:R-:W-:-:S02]  /*1560*/  LOP3.LUT R23, R20, R21, R18, 0x96, !PT ;  /* 0x0000001514177212 */ /* 0x000fc400078e9612 */
[C-C-:B------:R-:W-:Y:S02]  /*1570*/  SHF.R.W.U32 R6, R17.reuse, 0x2, R17.reuse ;  /* 0x0000000211067819 */ /* 0x140fe40000001e11 */
[C-C-:B------:R-:W-:Y:S02]  /*1580*/  SHF.R.W.U32 R21, R17.reuse, 0xd, R17.reuse ;  /* 0x0000000d11157819 */ /* 0x140fe40000001e11 */
[--C-:B------:R-:W-:Y:S02]  /*1590*/  SHF.R.W.U32 R18, R17, 0x16, R17.reuse ;  /* 0x0000001611127819 */ /* 0x100fe40000001e11 */
[----:B------:R-:W-:Y:S02]  /*15a0*/  IADD3 R22, PT, PT, R23, R22, R8 ;  /* 0x0000001617167210 */ /* 0x000fe40007ffe008 */
[----:B------:R-:W-:Y:S02]  /*15b0*/  LOP3.LUT R8, R7, R16, R17, 0xe8, !PT ;  /* 0x0000001007087212 */ /* 0x000fe400078ee811 */
[----:B------:R-:W-:Y:S01]  /*15c0*/  LOP3.LUT R6, R18, R21, R6, 0x96, !PT ;  /* 0x0000001512067212 */ /* 0x000fe200078e9606 */
[----:B------:R-:W-:-:S03]  /*15d0*/  VIADD R21, R22, 0x243185be ;  /* 0x243185be16157836 */ /* 0x000fc60000000000 */
[----:B------:R-:W-:Y:S01]  /*15e0*/  IADD3 R6, PT, PT, R6, R15, R8 ;  /* 0x0000000f06067210 */ /* 0x000fe20007ffe008 */
[----:B------:R-:W-:-:S05]  /*15f0*/  IMAD.IADD R8, R16, 0x1, R21 ;  /* 0x0000000110087824 */ /* 0x000fca00078e0215 */
[C-C-:B------:R-:W-:Y:S02]  /*1600*/  SHF.R.W.U32 R22, R8.reuse, 0x6, R8.reuse ;  /* 0x0000000608167819 */ /* 0x140fe40000001e08 */
[C-C-:B------:R-:W-:Y:S02]  /*1610*/  SHF.R.W.U32 R23, R8.reuse, 0xb, R8.reuse ;  /* 0x0000000b08177819 */ /* 0x140fe40000001e08 */
[----:B------:R-:W-:Y:S02]  /*1620*/  SHF.R.W.U32 R25, R8, 0x19, R8 ;  /* 0x0000001908197819 */ /* 0x000fe40000001e08 */
[C---:B------:R-:W-:Y:S02]  /*1630*/  SHF.R.W.U32 R15, R6.reuse, 0x2, R6 ;  /* 0x00000002060f7819 */ /* 0x040fe40000001e06 */
[----:B------:R-:W-:Y:S02]  /*1640*/  LOP3.LUT R28, R25, R23, R22, 0x96, !PT ;  /* 0x00000017191c7212 */ /* 0x000fe400078e9616 */
[----:B------:R-:W-:-:S02]  /*1650*/  SHF.R.W.U32 R16, R6, 0xd, R6 ;  /* 0x0000000d06107819 */ /* 0x000fc40000001e06 */
[----:B------:R-:W-:Y:S02]  /*1660*/  SHF.R.W.U32 R18, R6, 0x16, R6 ;  /* 0x0000001606127819 */ /* 0x000fe40000001e06 */
[----:B------:R-:W-:Y:S01]  /*1670*/  LOP3.LUT R23, R9, R8, R4, 0xe2, !PT ;  /* 0x0000000809177212 */ /* 0x000fe200078ee204 */
[----:B------:R-:W-:Y:S01]  /*1680*/  VIADD R26, R26, 0x65642f00 ;  /* 0x65642f001a1a7836 */ /* 0x000fe20000000000 */
[----:B------:R-:W-:Y:S02]  /*1690*/  LOP3.LUT R20, R18, R16, R15, 0x96, !PT ;  /* 0x0000001012147212 */ /* 0x000fe400078e960f */
[----:B------:R-:W-:Y:S02]  /*16a0*/  LOP3.LUT R22, R17, R7, R6, 0xe8, !PT ;  /* 0x0000000711167212 */ /* 0x000fe400078ee806 */
[----:B------:R-:W-:Y:S02]  /*16b0*/  IADD3 R23, PT, PT, R28, R23, R19 ;  /* 0x000000171c177210 */ /* 0x000fe40007ffe013 */
[----:B------:R-:W-:-:S02]  /*16c0*/  SHF.R.W.U32 R16, R26, 0x7, R26 ;  /* 0x000000071a107819 */ /* 0x000fc40000001e1a */
[--C-:B------:R-:W-:Y:S02]  /*16d0*/  SHF.R.W.U32 R15, R26, 0x12, R26.reuse ;  /* 0x000000121a0f7819 */ /* 0x100fe40000001e1a */
[----:B------:R-:W-:Y:S02]  /*16e0*/  SHF.R.U32.HI R18, RZ, 0x3, R26 ;  /* 0x00000003ff127819 */ /* 0x000fe4000001161a */
[----:B------:R-:W-:Y:S01]  /*16f0*/  IADD3 R21, PT, PT, R20, R21, R22 ;  /* 0x0000001514157210 */ /* 0x000fe20007ffe016 */
[----:B------:R-:W-:Y:S01]  /*1700*/  VIADD R20, R23, 0x550c7dc3 ;  /* 0x550c7dc317147836 */ /* 0x000fe20000000000 */
[----:B------:R-:W-:-:S03]  /*1710*/  LOP3.LUT R16, R15, R18, R16, 0x96, !PT ;  /* 0x000000120f107212 */ /* 0x000fc600078e9610 */
[----:B------:R-:W-:Y:S01]  /*1720*/  IMAD.IADD R15, R7, 0x1, R20 ;  /* 0x00000001070f7824 */ /* 0x000fe200078e0214 */
        /* <DEDUP_REMOVED lines=8> */
[----:B------:R-:W-:-:S04]  /*17b0*/  LOP3.LUT R7, R8, R15, R9, 0xe2, !PT ;  /* 0x0000000f08077212 */ /* 0x000fc800078ee209 */
[----:B------:R-:W-:Y:S02]  /*17c0*/  IADD3 R27, PT, PT, R27, R7, R4 ;  /* 0x000000071b1b7210 */ /* 0x000fe40007ffe004 */
[----:B------:R-:W-:-:S03]  /*17d0*/  LOP3.LUT R33, R6, R17, R21, 0xe8, !PT ;  /* 0x0000001106217212 */ /* 0x000fc600078ee815 */
[----:B------:R-:W-:-:S04]  /*17e0*/  VIADD R32, R27, 0x72be5d74 ;  /* 0x72be5d741b207836 */ /* 0x000fc80000000000 */
[----:B------:R-:W-:Y:S01]  /*17f0*/  IMAD.IADD R17, R17, 0x1, R32 ;  /* 0x0000000111117824 */ /* 0x000fe200078e0220 */
[--C-:B------:R-:W-:Y:S01]  /*1800*/  SHF.R.W.U32 R23, R24, 0x7, R24.reuse ;  /* 0x0000000718177819 */ /* 0x100fe20000001e18 */
[----:B------:R-:W-:Y:S01]  /*1810*/  VIADD R7, R16, 0x2618533 ;  /* 0x0261853310077836 */ /* 0x000fe20000000000 */
[--C-:B------:R-:W-:Y:S02]  /*1820*/  SHF.R.W.U32 R18, R24, 0x12, R24.reuse ;  /* 0x0000001218127819 */ /* 0x100fe40000001e18 */
[----:B------:R-:W-:Y:S02]  /*1830*/  SHF.R.U32.HI R19, RZ, 0x3, R24 ;  /* 0x00000003ff137819 */ /* 0x000fe40000011618 */
[----:B------:R-:W-:Y:S02]  /*1840*/  IADD3 R33, PT, PT, R25, R20, R33 ;  /* 0x0000001419217210 */ /* 0x000fe40007ffe021 */
[C-C-:B------:R-:W-:Y:S02]  /*1850*/  SHF.R.W.U32 R22, R17.reuse, 0x6, R17.reuse ;  /* 0x0000000611167819 */ /* 0x140fe40000001e11 */
[----:B------:R-:W-:-:S02]  /*1860*/  SHF.R.W.U32 R29, R17, 0xb, R17 ;  /* 0x0000000b111d7819 */ /* 0x000fc40000001e11 */
[----:B------:R-:W-:Y:S02]  /*1870*/  SHF.R.W.U32 R28, R17, 0x19, R17 ;  /* 0x00000019111c7819 */ /* 0x000fe40000001e11 */
[----:B------:R-:W-:Y:S02]  /*1880*/  LOP3.LUT R23, R18, R19, R23, 0x96, !PT ;  /* 0x0000001312177212 */ /* 0x000fe400078e9617 */
[C-C-:B------:R-:W-:Y:S02]  /*1890*/  SHF.R.W.U32 R19, R7.reuse, 0x11, R7.reuse ;  /* 0x0000001107137819 */ /* 0x140fe40000001e07 */
[--C-:B------:R-:W-:Y:S02]  /*18a0*/  SHF.R.W.U32 R4, R7, 0x13, R7.reuse ;  /* 0x0000001307047819 */ /* 0x100fe40000001e07 */
[----:B------:R-:W-:Y:S02]  /*18b0*/  SHF.R.U32.HI R16, RZ, 0xa, R7 ;  /* 0x0000000aff107819 */ /* 0x000fe40000011607 */
[----:B------:R-:W-:-:S02]  /*18c0*/  SHF.R.W.U32 R18, R33, 0x2, R33 ;  /* 0x0000000221127819 */ /* 0x000fc40000001e21 */
[C-C-:B------:R-:W-:Y:S02]  /*18d0*/  SHF.R.W.U32 R25, R33.reuse, 0xd, R33.reuse ;  /* 0x0000000d21197819 */ /* 0x140fe40000001e21 */
[----:B------:R-:W-:Y:S02]  /*18e0*/  SHF.R.W.U32 R20, R33, 0x16, R33 ;  /* 0x0000001621147819 */ /* 0x000fe40000001e21 */
[----:B------:R-:W-:Y:S02]  /*18f0*/  LOP3.LUT R28, R28, R29, R22, 0x96, !PT ;  /* 0x0000001d1c1c7212 */ /* 0x000fe400078e9616 */
[----:B------:R-:W-:Y:S01]  /*1900*/  LOP3.LUT R29, R15, R17, R8, 0xe2, !PT ;  /* 0x000000110f1d7212 */ /* 0x000fe200078ee208 */
[----:B------:R-:W-:Y:S01]  /*1910*/  ULOP3.LUT UR8, UR9, UR10, UR8, 0x96, !UPT ;  /* 0x0000000a09087292 */ /* 0x000fe2000f8e9608 */
[----:B------:R-:W-:Y:S02]  /*1920*/  LOP3.LUT R19, R4, R16, R19, 0x96, !PT ;  /* 0x0000001004137212 */ /* 0x000fe400078e9613 */
[----:B------:R-:W-:-:S02]  /*1930*/  LOP3.LUT R27, R20, R25, R18, 0x96, !PT ;  /* 0x00000019141b7212 */ /* 0x000fc400078e9612 */
[C-C-:B------:R-:W-:Y:S02]  /*1940*/  SHF.R.W.U32 R16, R14.reuse, 0x7, R14.reuse ;  /* 0x000000070e107819 */ /* 0x140fe40000001e0e */
[--C-:B------:R-:W-:Y:S02]  /*1950*/  SHF.R.W.U32 R25, R14, 0x12, R14.reuse ;  /* 0x000000120e197819 */ /* 0x100fe40000001e0e */
[----:B------:R-:W-:Y:S02]  /*1960*/  SHF.R.U32.HI R18, RZ, 0x3, R14 ;  /* 0x00000003ff127819 */ /* 0x000fe4000001160e */
[----:B------:R-:W-:Y:S02]  /*1970*/  IADD3 R28, PT, PT, R28, R29, R9 ;  /* 0x0000001d1c1c7210 */ /* 0x000fe40007ffe009 */
[----:B------:R-:W-:Y:S02]  /*1980*/  IADD3 R4, PT, PT, R23, UR8, R26 ;  /* 0x0000000817047c10 */ /* 0x000fe4000fffe01a */
[----:B------:R-:W-:Y:S01]  /*1990*/  LOP3.LUT R9, R25, R18, R16, 0x96, !PT ;  /* 0x0000001219097212 */ /* 0x000fe200078e9610 */
[----:B------:R-:W-:Y:S01]  /*19a0*/  VIADD R25, R28, 0x80deb1fe ;  /* 0x80deb1fe1c197836 */ /* 0x000fe20000000000 */
[----:B------:R-:W-:-:S02]  /*19b0*/  LOP3.LUT R26, R21, R6, R33, 0xe8, !PT ;  /* 0x00000006151a7212 */ /* 0x000fc400078ee821 */
[--C-:B------:R-:W-:Y:S01]  /*19c0*/  SHF.R.W.U32 R23, R4, 0x11, R4.reuse ;  /* 0x0000001104177819 */ /* 0x100fe20000001e04 */
[----:B------:R-:W-:Y:S01]  /*19d0*/  IMAD.IADD R6, R6, 0x1, R25 ;  /* 0x0000000106067824 */ /* 0x000fe200078e0219 */
[--C-:B------:R-:W-:Y:S02]  /*19e0*/  SHF.R.W.U32 R20, R4, 0x13, R4.reuse ;  /* 0x0000001304147819 */ /* 0x100fe40000001e04 */
[----:B------:R-:W-:Y:S02]  /*19f0*/  SHF.R.U32.HI R22, RZ, 0xa, R4 ;  /* 0x0000000aff167819 */ /* 0x000fe40000011604 */
[----:B------:R-:W-:Y:S02]  /*1a00*/  IADD3 R32, PT, PT, R27, R32, R26 ;  /* 0x000000201b207210 */ /* 0x000fe40007ffe01a */
[----:B------:R-:W-:Y:S02]  /*1a10*/  LOP3.LUT R23, R20, R22, R23, 0x96, !PT ;  /* 0x0000001614177212 */ /* 0x000fe400078e9617 */
[----:B------:R-:W-:-:S02]  /*1a20*/  SHF.R.W.U32 R20, R32, 0x2, R32 ;  /* 0x0000000220147819 */ /* 0x000fc40000001e20 */
[C-C-:B------:R-:W-:Y:S02]  /*1a30*/  SHF.R.W.U32 R29, R32.reuse, 0xd, R32.reuse ;  /* 0x0000000d201d7819 */ /* 0x140fe40000001e20 */
[----:B------:R-:W-:Y:S02]  /*1a40*/  SHF.R.W.U32 R22, R32, 0x16, R32 ;  /* 0x0000001620167819 */ /* 0x000fe40000001e20 */
[C-C-:B------:R-:W-:Y:S02]  /*1a50*/  SHF.R.W.U32 R26, R6.reuse, 0x6, R6.reuse ;  /* 0x00000006061a7819 */ /* 0x140fe40000001e06 */
[C-C-:B------:R-:W-:Y:S02]  /*1a60*/  SHF.R.W.U32 R31, R6.reuse, 0xb, R6.reuse ;  /* 0x0000000b061f7819 */ /* 0x140fe40000001e06 */
[----:B------:R-:W-:Y:S02]  /*1a70*/  SHF.R.W.U32 R28, R6, 0x19, R6 ;  /* 0x00000019061c7819 */ /* 0x000fe40000001e06 */
[----:B------:R-:W-:-:S02]  /*1a80*/  LOP3.LUT R20, R22, R29, R20, 0x96, !PT ;  /* 0x0000001d16147212 */ /* 0x000fc400078e9614 */
[----:B------:R-:W-:Y:S02]  /*1a90*/  LOP3.LUT R31, R28, R31, R26, 0x96, !PT ;  /* 0x0000001f1c1f7212 */ /* 0x000fe400078e961a */
[----:B------:R-:W-:Y:S02]  /*1aa0*/  LOP3.LUT R22, R17, R6, R15, 0xe2, !PT ;  /* 0x0000000611167212 */ /* 0x000fe400078ee20f */
[C-C-:B------:R-:W-:Y:S02]  /*1ab0*/  SHF.R.W.U32 R16, R5.reuse, 0x7, R5.reuse ;  /* 0x0000000705107819 */ /* 0x140fe40000001e05 */
[--C-:B------:R-:W-:Y:S02]  /*1ac0*/  SHF.R.W.U32 R27, R5, 0x12, R5.reuse ;  /* 0x00000012051b7819 */ /* 0x100fe40000001e05 */
[----:B------:R-:W-:Y:S02]  /*1ad0*/  SHF.R.U32.HI R18, RZ, 0x3, R5 ;  /* 0x00000003ff127819 */ /* 0x000fe40000011605 */
[----:B------:R-:W-:-:S02]  /*1ae0*/  IADD3 R8, PT, PT, R31, R22, R8 ;  /* 0x000000161f087210 */ /* 0x000fc40007ffe008 */
[----:B------:R-:W-:Y:S02]  /*1af0*/  LOP3.LUT R16, R27, R18, R16, 0x96, !PT ;  /* 0x000000121b107212 */ /* 0x000fe400078e9610 */
[----:B------:R-:W-:Y:S01]  /*1b00*/  LOP3.LUT R18, R33, R21, R32, 0xe8, !PT ;  /* 0x0000001521127212 */ /* 0x000fe200078ee820 */
[----:B------:R-:W-:Y:S01]  /*1b10*/  VIADD R8, R8, 0x9bdc06a7 ;  /* 0x9bdc06a708087836 */ /* 0x000fe20000000000 */
[----:B------:R-:W-:Y:S02]  /*1b20*/  IADD3 R9, PT, PT, R9, R19, R24 ;  /* 0x0000001309097210 */ /* 0x000fe40007ffe018 */
[----:B------:R-:W-:Y:S01]  /*1b30*/  IADD3 R14, PT, PT, R16, R23, R14 ;  /* 0x00000017100e7210 */ /* 0x000fe20007ffe00e */
[----:B------:R-:W-:Y:S01]  /*1b40*/  IMAD.IADD R21, R21, 0x1, R8 ;  /* 0x0000000115157824 */ /* 0x000fe200078e0208 */
[----:B------:R-:W-:Y:S02]  /*1b50*/  IADD3 R20, PT, PT, R20, R25, R18 ;  /* 0x0000001914147210 */ /* 0x000fe40007ffe012 */
[----:B------:R-:W-:-:S02]  /*1b60*/  SHF.R.W.U32 R16, R9, 0x11, R9 ;  /* 0x0000001109107819 */ /* 0x000fc40000001e09 */
[--C-:B------:R-:W-:Y:S02]  /*1b70*/  SHF.R.W.U32 R19, R9, 0x13, R9.reuse ;  /* 0x0000001309137819 */ /* 0x100fe40000001e09 */
[----:B------:R-:W-:Y:S02]  /*1b80*/  SHF.R.U32.HI R18, RZ, 0xa, R9 ;  /* 0x0000000aff127819 */ /* 0x000fe40000011609 */
[C-C-:B------:R-:W-:Y:S02]  /*1b90*/  SHF.R.W.U32 R22, R14.reuse, 0x11, R14.reuse ;  /* 0x000000110e167819 */ /* 0x140fe40000001e0e */
[--C-:B------:R-:W-:Y:S02]  /*1ba0*/  SHF.R.W.U32 R23, R14, 0x13, R14.reuse ;  /* 0x000000130e177819 */ /* 0x100fe40000001e0e */
[----:B------:R-:W-:Y:S02]  /*1bb0*/  SHF.R.U32.HI R24, RZ, 0xa, R14 ;  /* 0x0000000aff187819 */ /* 0x000fe4000001160e */
        /* <DEDUP_REMOVED lines=9> */
[----:B------:R-:W-:Y:S02]  /*1c50*/  LOP3.LUT R18, R32, R33, R20, 0xe8, !PT ;  /* 0x0000002120127212 */ /* 0x000fe400078ee814 */
[----:B------:R-:W-:Y:S02]  /*1c60*/  LOP3.LUT R28, R30, R29, R28, 0x96, !PT ;  /* 0x0000001d1e1c7212 */ /* 0x000fe400078e961c */
[----:B------:R-:W-:Y:S01]  /*1c70*/  LOP3.LUT R19, R6, R21, R17, 0xe2, !PT ;  /* 0x0000001506137212 */ /* 0x000fe200078ee211 */
[----:B------:R-:W-:Y:S01]  /*1c80*/  IMAD.U32 R27, RZ, RZ, UR6 ;  /* 0x00000006ff1b7e24 */ /* 0x000fe2000f8e00ff */
[----:B------:R-:W-:-:S02]  /*1c90*/  IADD3 R23, PT, PT, R23, R8, R18 ;  /* 0x0000000817177210 */ /* 0x000fc40007ffe012 */
[----:B------:R-:W-:Y:S02]  /*1ca0*/  IADD3 R8, PT, PT, R28, R19, R15 ;  /* 0x000000131c087210 */ /* 0x000fe40007ffe00f */
[----:B------:R-:W-:Y:S01]  /*1cb0*/  IADD3 R5, PT, PT, R5, UR6, R16 ;  /* 0x0000000605057c10 */ /* 0x000fe2000fffe010 */
[----:B------:R-:W-:Y:S01]  /*1cc0*/  VIADD R16, R22, 0x1f7d962b ;  /* 0x1f7d962b16107836 */ /* 0x000fe20000000000 */
[----:B------:R-:W-:Y:S02]  /*1cd0*/  IADD3 R8, PT, PT, R27, -0x3e640e8c, R8 ;  /* 0xc19bf1741b087810 */ /* 0x000fe40007ffe008 */
[C-C-:B------:R-:W-:Y:S02]  /*1ce0*/  SHF.R.W.U32 R24, R23.reuse, 0x2, R23.reuse ;  /* 0x0000000217187819 */ /* 0x140fe40000001e17 */
[C-C-:B------:R-:W-:Y:S02]  /*1cf0*/  SHF.R.W.U32 R25, R23.reuse, 0xd, R23.reuse ;  /* 0x0000000d17197819 */ /* 0x140fe40000001e17 */
[----:B------:R-:W-:Y:S01]  /*1d00*/  SHF.R.W.U32 R26, R23, 0x16, R23 ;  /* 0x00000016171a7819 */ /* 0x000fe20000001e17 */
[----:B------:R-:W-:Y:S01]  /*1d10*/  IMAD.IADD R33, R33, 0x1, R8 ;  /* 0x0000000121217824 */ /* 0x000fe200078e0208 */
[----:B------:R-:W-:-:S02]  /*1d20*/  SHF.R.W.U32 R18, R16, 0x11, R16 ;  /* 0x0000001110127819 */ /* 0x000fc40000001e10 */
[--C-:B------:R-:W-:Y:S02]  /*1d30*/  SHF.R.W.U32 R19, R16, 0x13, R16.reuse ;  /* 0x0000001310137819 */ /* 0x100fe40000001e10 */
[----:B------:R-:W-:Y:S01]  /*1d40*/  SHF.R.U32.HI R22, RZ, 0xa, R16 ;  /* 0x0000000aff167819 */ /* 0x000fe20000011610 */
[----:B------:R-:W-:Y:S01]  /*1d50*/  VIADD R15, R5, 0x548ef6ab ;  /* 0x548ef6ab050f7836 */ /* 0x000fe20000000000 */
[----:B------:R-:W-:Y:S02]  /*1d60*/  LOP3.LUT R25, R26, R25, R24, 0x96, !PT ;  /* 0x000000191a197212 */ /* 0x000fe400078e9618 */
[----:B------:R-:W-:Y:S02]  /*1d70*/  LOP3.LUT R24, R20, R32, R23, 0xe8, !PT ;  /* 0x0000002014187212 */ /* 0x000fe400078ee817 */
[----:B------:R-:W-:Y:S02]  /*1d80*/  LOP3.LUT R18, R19, R22, R18, 0x96, !PT ;  /* 0x0000001613127212 */ /* 0x000fe400078e9612 */
[----:B------:R-:W-:-:S02]  /*1d90*/  SHF.R.W.U32 R26, R33, 0x6, R33 ;  /* 0x00000006211a7819 */ /* 0x000fc40000001e21 */
[C-C-:B------:R-:W-:Y:S02]  /*1da0*/  SHF.R.W.U32 R27, R33.reuse, 0xb, R33.reuse ;  /* 0x0000000b211b7819 */ /* 0x140fe40000001e21 */
[----:B------:R-:W-:Y:S02]  /*1db0*/  SHF.R.W.U32 R28, R33, 0x19, R33 ;  /* 0x00000019211c7819 */ /* 0x000fe40000001e21 */
[----:B------:R-:W-:Y:S01]  /*1dc0*/  IADD3 R8, PT, PT, R25, R8, R24 ;  /* 0x0000000819087210 */ /* 0x000fe20007ffe018 */
[----:B------:R-:W-:Y:S01]  /*1dd0*/  IMAD.IADD R18, R7, 0x1, R18 ;  /* 0x0000000107127824 */ /* 0x000fe200078e0212 */
[C-C-:B------:R-:W-:Y:S02]  /*1de0*/  SHF.R.W.U32 R5, R15.reuse, 0x11, R15.reuse ;  /* 0x000000110f057819 */ /* 0x140fe40000001e0f */
[--C-:B------:R-:W-:Y:S02]  /*1df0*/  SHF.R.W.U32 R22, R15, 0x13, R15.reuse ;  /* 0x000000130f167819 */ /* 0x100fe40000001e0f */
[----:B------:R-:W-:-:S02]  /*1e00*/  SHF.R.U32.HI R19, RZ, 0xa, R15 ;  /* 0x0000000aff137819 */ /* 0x000fc4000001160f */
[----:B------:R-:W-:Y:S02]  /*1e10*/  LOP3.LUT R26, R28, R27, R26, 0x96, !PT ;  /* 0x0000001b1c1a7212 */ /* 0x000fe400078e961a */
[C-C-:B------:R-:W-:Y:S02]  /*1e20*/  SHF.R.W.U32 R31, R8.reuse, 0x2, R8.reuse ;  /* 0x00000002081f7819 */ /* 0x140fe40000001e08 */
[C-C-:B------:R-:W-:Y:S02]  /*1e30*/  SHF.R.W.U32 R28, R8.reuse, 0xd, R8.reuse ;  /* 0x0000000d081c7819 */ /* 0x140fe40000001e08 */
[----:B------:R-:W-:Y:S02]  /*1e40*/  SHF.R.W.U32 R27, R8, 0x16, R8 ;  /* 0x00000016081b7819 */ /* 0x000fe40000001e08 */
[----:B------:R-:W-:Y:S02]  /*1e50*/  LOP3.LUT R5, R22, R19, R5, 0x96, !PT ;  /* 0x0000001316057212 */ /* 0x000fe400078e9605 */
[----:B------:R-:W-:-:S02]  /*1e60*/  LOP3.LUT R25, R21, R33, R6, 0xe2, !PT ;  /* 0x0000002115197212 */ /* 0x000fc400078ee206 */
[C-C-:B------:R-:W-:Y:S02]  /*1e70*/  SHF.R.W.U32 R22, R18.reuse, 0x11, R18.reuse ;  /* 0x0000001112167819 */ /* 0x140fe40000001e12 */
[--C-:B------:R-:W-:Y:S02]  /*1e80*/  SHF.R.W.U32 R19, R18, 0x13, R18.reuse ;  /* 0x0000001312137819 */ /* 0x100fe40000001e12 */
[----:B------:R-:W-:Y:S02]  /*1e90*/  SHF.R.U32.HI R24, RZ, 0xa, R18 ;  /* 0x0000000aff187819 */ /* 0x000fe40000011612 */
[----:B------:R-:W-:Y:S02]  /*1ea0*/  LOP3.LUT R31, R27, R28, R31, 0x96, !PT ;  /* 0x0000001c1b1f7212 */ /* 0x000fe400078e961f */
[----:B------:R-:W-:Y:S01]  /*1eb0*/  IADD3 R28, PT, PT, R26, R25, R17 ;  /* 0x000000191a1c7210 */ /* 0x000fe20007ffe011 */
[----:B------:R-:W-:Y:S01]  /*1ec0*/  VIADD R17, R5, UR7 ;  /* 0x0000000705117c36 */ /* 0x000fe20008000000 */
[----:B------:R-:W-:-:S02]  /*1ed0*/  LOP3.LUT R22, R19, R24, R22, 0x96, !PT ;  /* 0x0000001813167212 */ /* 0x000fc400078e9616 */
[----:B------:R-:W-:Y:S01]  /*1ee0*/  SHF.R.W.U32 R26, R7, 0x7, R7 ;  /* 0x00000007071a7819 */ /* 0x000fe20000001e07 */
[----:B------:R-:W-:Y:S01]  /*1ef0*/  VIADD R28, R28, 0xa2b79e6c ;  /* 0xa2b79e6c1c1c7836 */ /* 0x000fe20000000000 */
[--C-:B------:R-:W-:Y:S01]  /*1f00*/  SHF.R.W.U32 R5, R17, 0x11, R17.reuse ;  /* 0x0000001111057819 */ /* 0x100fe20000001e11 */
[----:B------:R-:W-:Y:S01]  /*1f10*/  IMAD.IADD R22, R9, 0x1, R22 ;  /* 0x0000000109167824 */ /* 0x000fe200078e0216 */
[--C-:B------:R-:W-:Y:S02]  /*1f20*/  SHF.R.W.U32 R24, R17, 0x13, R17.reuse ;  /* 0x0000001311187819 */ /* 0x100fe40000001e11 */
[----:B------:R-:W-:Y:S02]  /*1f30*/  SHF.R.U32.HI R19, RZ, 0xa, R17 ;  /* 0x0000000aff137819 */ /* 0x000fe40000011611 */
[--C-:B------:R-:W-:Y:S02]  /*1f40*/  SHF.R.W.U32 R25, R7, 0x12, R7.reuse ;  /* 0x0000001207197819 */ /* 0x100fe40000001e07 */
[----:B------:R-:W-:Y:S01]  /*1f50*/  SHF.R.U32.HI R27, RZ, 0x3, R7 ;  /* 0x00000003ff1b7819 */ /* 0x000fe20000011607 */
[----:B------:R-:W-:Y:S01]  /*1f60*/  IMAD.IADD R32, R32, 0x1, R28 ;  /* 0x0000000120207824 */ /* 0x000fe200078e021c */
[----:B------:R-:W-:-:S02]  /*1f70*/  LOP3.LUT R29, R23, R20, R8, 0xe8, !PT ;  /* 0x00000014171d7212 */ /* 0x000fc400078ee808 */
[----:B------:R-:W-:Y:S02]  /*1f80*/  LOP3.LUT R19, R24, R19, R5, 0x96, !PT ;  /* 0x0000001318137212 */ /* 0x000fe400078e9605 */
[----:B------:R-:W-:Y:S02]  /*1f90*/  LOP3.LUT R26, R25, R27, R26, 0x96, !PT ;  /* 0x0000001b191a7212 */ /* 0x000fe400078e961a */
[C-C-:B------:R-:W-:Y:S02]  /*1fa0*/  SHF.R.W.U32 R5, R22.reuse, 0x11, R22.reuse ;  /* 0x0000001116057819 */ /* 0x140fe40000001e16 */
[--C-:B------:R-:W-:Y:S02]  /*1fb0*/  SHF.R.W.U32 R24, R22, 0x13, R22.reuse ;  /* 0x0000001316187819 */ /* 0x100fe40000001e16 */
[----:B------:R-:W-:Y:S01]  /*1fc0*/  SHF.R.U32.HI R25, RZ, 0xa, R22 ;  /* 0x0000000aff197819 */ /* 0x000fe20000011616 */
[----:B------:R-:W-:Y:S01]  /*1fd0*/  IMAD.IADD R19, R4, 0x1, R19 ;  /* 0x0000000104137824 */ /* 0x000fe200078e0213 */
[----:B------:R-:W-:-:S02]  /*1fe0*/  IADD3 R31, PT, PT, R31, R28, R29 ;  /* 0x0000001c1f1f7210 */ /* 0x000fc40007ffe01d */
[C-C-:B------:R-:W-:Y:S02]  /*1ff0*/  SHF.R.W.U32 R27, R32.reuse, 0x6, R32.reuse ;  /* 0x00000006201b7819 */ /* 0x140fe40000001e20 */
[C-C-:B------:R-:W-:Y:S02]  /*2000*/  SHF.R.W.U32 R28, R32.reuse, 0xb, R32.reuse ;  /* 0x0000000b201c7819 */ /* 0x140fe40000001e20 */
[----:B------:R-:W-:Y:S02]  /*2010*/  SHF.R.W.U32 R29, R32, 0x19, R32 ;  /* 0x00000019201d7819 */ /* 0x000fe40000001e20 */
[----:B------:R-:W-:Y:S02]  /*2020*/  LOP3.LUT R24, R24, R25, R5, 0x96, !PT ;  /* 0x0000001918187212 */ /* 0x000fe400078e9605 */
[----:B------:R-:W-:Y:S02]  /*2030*/  LOP3.LUT R29, R29, R28, R27, 0x96, !PT ;  /* 0x0000001c1d1d7212 */ /* 0x000fe400078e961b */
[--C-:B------:R-:W-:Y:S01]  /*2040*/  SHF.R.W.U32 R27, R19, 0x11, R19.reuse ;  /* 0x00000011131b7819 */ /* 0x100fe20000001e13 */
[----:B------:R-:W-:Y:S01]  /*2050*/  IMAD.IADD R24, R15, 0x1, R24 ;  /* 0x000000010f187824 */ /* 0x000fe200078e0218 */
[----:B------:R-:W-:-:S02]  /*2060*/  SHF.R.W.U32 R28, R19, 0x13, R19 ;  /* 0x00000013131c7819 */ /* 0x000fc40000001e13 */
[----:B------:R-:W-:Y:S02]  /*2070*/  SHF.R.U32.HI R5, RZ, 0xa, R19 ;  /* 0x0000000aff057819 */ /* 0x000fe40000011613 */
[----:B------:R-:W-:Y:S02]  /*2080*/  LOP3.LUT R25, R33, R32, R21, 0xe2, !PT ;  /* 0x0000002021197212 */ /* 0x000fe400078ee215 */
[----:B------:R-:W-:Y:S01]  /*2090*/  LOP3.LUT R27, R28, R5, R27, 0x96, !PT ;  /* 0x000000051c1b7212 */ /* 0x000fe200078e961b */
[----:B------:R-:W-:Y:S01]  /*20a0*/  IMAD.U32 R28, RZ, RZ, UR7 ;  /* 0x00000007ff1c7e24 */ /* 0x000fe2000f8e00ff */
[----:B------:R-:W-:Y:S02]  /*20b0*/  IADD3 R29, PT, PT, R29, R25, R6 ;  /* 0x000000191d1d7210 */ /* 0x000fe40007ffe006 */
[C-C-:B------:R-:W-:Y:S02]  /*20c0*/  SHF.R.W.U32 R6, R24.reuse, 0x11, R24.reuse ;  /* 0x0000001118067819 */ /* 0x140fe40000001e18 */
[----:B------:R-:W-:-:S02]  /*20d0*/  SHF.R.W.U32 R5, R24, 0x13, R24 ;  /* 0x0000001318057819 */ /* 0x000fc40000001e18 */
[----:B------:R-:W-:Y:S02]  /*20e0*/  SHF.R.U32.HI R25, RZ, 0xa, R24 ;  /* 0x0000000aff197819 */ /* 0x000fe40000011618 */
[----:B------:R-:W-:Y:S02]  /*20f0*/  IADD3 R29, PT, PT, R29, -0x1041b87a, R28 ;  /* 0xefbe47861d1d7810 */ /* 0x000fe40007ffe01c */
[----:B------:R-:W-:Y:S02]  /*2100*/  LOP3.LUT R6, R5, R25, R6, 0x96, !PT ;  /* 0x0000001905067212 */ /* 0x000fe400078e9606 */
[C-C-:B------:R-:W-:Y:S02]  /*2110*/  SHF.R.W.U32 R5, R31.reuse, 0x2, R31.reuse ;  /* 0x000000021f057819 */ /* 0x140fe40000001e1f */
[C-C-:B------:R-:W-:Y:S02]  /*2120*/  SHF.R.W.U32 R28, R31.reuse, 0xd, R31.reuse ;  /* 0x0000000d1f1c7819 */ /* 0x140fe40000001e1f */
[----:B------:R-:W-:-:S04]  /*2130*/  SHF.R.W.U32 R25, R31, 0x16, R31 ;  /* 0x000000161f197819 */ /* 0x000fc80000001e1f */
[----:B------:R-:W-:Y:S01]  /*2140*/  LOP3.LUT R28, R25, R28, R5, 0x96, !PT ;  /* 0x0000001c191c7212 */ /* 0x000fe200078e9605 */
[----:B------:R-:W-:Y:S01]  /*2150*/  IMAD.IADD R5, R20, 0x1, R29 ;  /* 0x0000000114057824 */ /* 0x000fe200078e021d */
[----:B------:R-:W-:Y:S02]  /*2160*/  LOP3.LUT R25, R8, R23, R31, 0xe8, !PT ;  /* 0x0000001708197212 */ /* 0x000fe400078ee81f */
[----:B------:R-:W-:Y:S02]  /*2170*/  IADD3 R6, PT, PT, R6, UR6, R17 ;  /* 0x0000000606067c10 */ /* 0x000fe4000fffe011 */
[----:B------:R-:W-:Y:S02]  /*2180*/  IADD3 R28, PT, PT, R28, R29, R25 ;  /* 0x0000001d1c1c7210 */ /* 0x000fe40007ffe019 */
[C-C-:B------:R-:W-:Y:S02]  /*2190*/  SHF.R.W.U32 R20, R5.reuse, 0x6, R5.reuse ;  /* 0x0000000605147819 */ /* 0x140fe40000001e05 */
[----:B------:R-:W-:-:S02]  /*21a0*/  SHF.R.W.U32 R25, R5, 0xb, R5 ;  /* 0x0000000b05197819 */ /* 0x000fc40000001e05 */
[----:B------:R-:W-:-:S04]  /*21b0*/  SHF.R.W.U32 R29, R5, 0x19, R5 ;  /* 0x00000019051d7819 */ /* 0x000fc80000001e05 */
[----:B------:R-:W-:Y:S01]  /*21c0*/  LOP3.LUT R30, R29, R25, R20, 0x96, !PT ;  /* 0x000000191d1e7212 */ /* 0x000fe200078e9614 */
[----:B------:R-:W-:Y:S01]  /*21d0*/  VIADD R20, R6, 0x4d95517b ;  /* 0x4d95517b06147836 */ /* 0x000fe20000000000 */
[----:B------:R-:W-:Y:S01]  /*21e0*/  LOP3.LUT R25, R32, R5, R33, 0xe2, !PT ;  /* 0x0000000520197212 */ /* 0x000fe200078ee221 */
[----:B------:R-:W-:-:S03]  /*21f0*/  IMAD.IADD R27, R14, 0x1, R27 ;  /* 0x000000010e1b7824 */ /* 0x000fc600078e021b */
[----:B------:R-:W-:Y:S02]  /*2200*/  IADD3 R6, PT, PT, R30, R25, R21 ;  /* 0x000000191e067210 */ /* 0x000fe40007ffe015 */
[C-C-:B------:R-:W-:Y:S02]  /*2210*/  SHF.R.W.U32 R30, R20.reuse, 0x11, R20.reuse ;  /* 0x00000011141e7819 */ /* 0x140fe40000001e14 */
[--C-:B------:R-:W-:Y:S02]  /*2220*/  SHF.R.W.U32 R21, R20, 0x13, R20.reuse ;  /* 0x0000001314157819 */ /* 0x100fe40000001e14 */
[----:B------:R-:W-:Y:S01]  /*2230*/  SHF.R.U32.HI R25, RZ, 0xa, R20 ;  /* 0x0000000aff197819 */ /* 0x000fe20000011614 */
[----:B------:R-:W-:Y:S02]  /*2240*/  USHF.R.W.U32 UR8, UR6, 0x7, UR6 ;  /* 0x0000000706087899 */ /* 0x000fe40008001e06 */
[----:B------:R-:W-:Y:S01]  /*2250*/  USHF.R.W.U32 UR9, UR6, 0x12, UR6 ;  /* 0x0000001206097899 */ /* 0x000fe20008001e06 */
[----:B------:R-:W-:-:S02]  /*2260*/  LOP3.LUT R30, R21, R25, R30, 0x96, !PT ;  /* 0x00000019151e7212 */ /* 0x000fc400078e961e */
[C-C-:B------:R-:W-:Y:S02]  /*2270*/  SHF.R.W.U32 R21, R27.reuse, 0x11, R27.reuse ;  /* 0x000000111b157819 */ /* 0x140fe40000001e1b */
[--C-:B------:R-:W-:Y:S02]  /*2280*/  SHF.R.W.U32 R34, R27, 0x13, R27.reuse ;  /* 0x000000131b227819 */ /* 0x100fe40000001e1b */
[----:B------:R-:W-:Y:S01]  /*2290*/  SHF.R.U32.HI R25, RZ, 0xa, R27 ;  /* 0x0000000aff197819 */ /* 0x000fe2000001161b */
[----:B------:R-:W-:-:S03]  /*22a0*/  ULOP3.LUT UR8, UR9, UR12, UR8, 0x96, !UPT ;  /* 0x0000000c09087292 */ /* 0x000fc6000f8e9608 */
[----:B------:R-:W-:-:S04]  /*22b0*/  LOP3.LUT R21, R34, R25, R21, 0x96, !PT ;  /* 0x0000001922157212 */ /* 0x000fc800078e9615 */
[----:B------:R-:W-:Y:S01]  /*22c0*/  IADD3 R21, PT, PT, R21, UR8, R16 ;  /* 0x0000000815157c10 */ /* 0x000fe2000fffe010 */
[----:B------:R-:W-:-:S03]  /*22d0*/  USHF.R.W.U32 UR8, UR7, 0x7, UR7 ;  /* 0x0000000707087899 */ /* 0x000fc60008001e07 */
[C-C-:B------:R-:W-:Y:S02]  /*22e0*/  SHF.R.W.U32 R25, R21.reuse, 0x11, R21.reuse ;  /* 0x0000001115197819 */ /* 0x140fe40000001e15 */
[--C-:B------:R-:W-:Y:S02]  /*22f0*/  SHF.R.W.U32 R34, R21, 0x13, R21.reuse ;  /* 0x0000001315227819 */ /* 0x100fe40000001e15 */
[----:B------:R-:W-:Y:S01]  /*2300*/  SHF.R.U32.HI R29, RZ, 0xa, R21 ;  /* 0x0000000aff1d7819 */ /* 0x000fe20000011615 */
[----:B------:R-:W-:Y:S02]  /*2310*/  USHF.R.W.U32 UR9, UR7, 0x12, UR7 ;  /* 0x0000001207097899 */ /* 0x000fe40008001e07 */
[----:B------:R-:W-:Y:S01]  /*2320*/  USHF.R.U32.HI UR10, URZ, 0x3, UR7 ;  /* 0x00000003ff0a7899 */ /* 0x000fe20008011607 */
[----:B------:R-:W-:-:S03]  /*2330*/  LOP3.LUT R25, R34, R29, R25, 0x96, !PT ;  /* 0x0000001d22197212 */ /* 0x000fc600078e9619 */
[----:B------:R-:W-:Y:S01]  /*2340*/  ULOP3.LUT UR8, UR9, UR10, UR8, 0x96, !UPT ;  /* 0x0000000a09087292 */ /* 0x000fe2000f8e9608 */
[----:B------:R-:W-:-:S05]  /*2350*/  IADD3 R25, PT, PT, R25, -0x41e3cb55, R18 ;  /* 0xbe1c34ab19197810 */ /* 0x000fca0007ffe012 */
[----:B------:R-:W-:Y:S01]  /*2360*/  VIADD R29, R25, UR8 ;  /* 0x00000008191d7c36 */ /* 0x000fe20008000000 */
[----:B------:R-:W-:-:S04]  /*2370*/  IADD3 R35, PT, PT, R30, UR7, R19 ;  /* 0x000000071e237c10 */ /* 0x000fc8000fffe013 */
[C-C-:B------:R-:W-:Y:S02]  /*2380*/  SHF.R.W.U32 R25, R29.reuse, 0x11, R29.reuse ;  /* 0x000000111d197819 */ /* 0x140fe40000001e1d */
[--C-:B------:R-:W-:Y:S02]  /*2390*/  SHF.R.W.U32 R30, R29, 0x13, R29.reuse ;  /* 0x000000131d1e7819 */ /* 0x100fe40000001e1d */
[----:B------:R-:W-:-:S04]  /*23a0*/  SHF.R.U32.HI R34, RZ, 0xa, R29 ;  /* 0x0000000aff227819 */ /* 0x000fc8000001161d */
[----:B------:R-:W-:Y:S02]  /*23b0*/  LOP3.LUT R30, R30, R34, R25, 0x96, !PT ;  /* 0x000000221e1e7212 */ /* 0x000fe400078e9619 */
[----:B------:R-:W-:Y:S02]  /*23c0*/  IADD3 R34, PT, PT, R6, 0xfc19dc6, R7 ;  /* 0x0fc19dc606227810 */ /* 0x000fe40007ffe007 */
[----:B------:R-:W-:Y:S02]  /*23d0*/  IADD3 R30, PT, PT, R7, R30, R22 ;  /* 0x0000001e071e7210 */ /* 0x000fe40007ffe016 */
[C-C-:B------:R-:W-:Y:S02]  /*23e0*/  SHF.R.W.U32 R6, R28.reuse, 0x2, R28.reuse ;  /* 0x000000021c067819 */ /* 0x140fe40000001e1c */
[C-C-:B------:R-:W-:Y:S02]  /*23f0*/  SHF.R.W.U32 R7, R28.reuse, 0xd, R28.reuse ;  /* 0x0000000d1c077819 */ /* 0x140fe40000001e1c */
[----:B------:R-:W-:-:S04]  /*2400*/  SHF.R.W.U32 R25, R28, 0x16, R28 ;  /* 0x000000161c197819 */ /* 0x000fc80000001e1c */
[----:B------:R-:W-:Y:S01]  /*2410*/  LOP3.LUT R25, R25, R7, R6, 0x96, !PT ;  /* 0x0000000719197212 */ /* 0x000fe200078e9606 */
[----:B------:R-:W-:Y:S01]  /*2420*/  IMAD.IADD R6, R23, 0x1, R34 ;  /* 0x0000000117067824 */ /* 0x000fe200078e0222 */
[----:B------:R-:W-:-:S04]  /*2430*/  LOP3.LUT R7, R31, R8, R28, 0xe8, !PT ;  /* 0x000000081f077212 */ /* 0x000fc800078ee81c */
[----:B------:R-:W-:Y:S02]  /*2440*/  IADD3 R25, PT, PT, R25, R34, R7 ;  /* 0x0000002219197210 */ /* 0x000fe40007ffe007 */
[C-C-:B------:R-:W-:Y:S02]  /*2450*/  SHF.R.W.U32 R7, R6.reuse, 0x6, R6.reuse ;  /* 0x0000000606077819 */ /* 0x140fe40000001e06 */
[C-C-:B------:R-:W-:Y:S02]  /*2460*/  SHF.R.W.U32 R34, R6.reuse, 0xb, R6.reuse ;  /* 0x0000000b06227819 */ /* 0x140fe40000001e06 */
[----:B------:R-:W-:-:S04]  /*2470*/  SHF.R.W.U32 R23, R6, 0x19, R6 ;  /* 0x0000001906177819 */ /* 0x000fc80000001e06 */
[----:B------:R-:W-:Y:S02]  /*2480*/  LOP3.LUT R34, R23, R34, R7, 0x96, !PT ;  /* 0x0000002217227212 */ /* 0x000fe400078e9607 */
[----:B------:R-:W-:Y:S02]  /*2490*/  LOP3.LUT R7, R5, R6, R32, 0xe2, !PT ;  /* 0x0000000605077212 */ /* 0x000fe400078ee220 */
[--C-:B------:R-:W-:Y:S02]  /*24a0*/  SHF.R.U32.HI R23, RZ, 0x3, R4.reuse ;  /* 0x00000003ff177819 */ /* 0x100fe40000011604 */
[----:B------:R-:W-:Y:S02]  /*24b0*/  IADD3 R33, PT, PT, R34, R7, R33 ;  /* 0x0000000722217210 */ /* 0x000fe40007ffe021 */
[C-C-:B------:R-:W-:Y:S02]  /*24c0*/  SHF.R.W.U32 R7, R4.reuse, 0x7, R4.reuse ;  /* 0x0000000704077819 */ /* 0x140fe40000001e04 */
[----:B------:R-:W-:Y:S01]  /*24d0*/  SHF.R.W.U32 R34, R4, 0x12, R4 ;  /* 0x0000001204227819 */ /* 0x000fe20000001e04 */
[----:B------:R-:W-:-:S03]  /*24e0*/  IMAD.IADD R26, R26, 0x1, R35 ;  /* 0x000000011a1a7824 */ /* 0x000fc600078e0223 */
[----:B------:R-:W-:Y:S02]  /*24f0*/  LOP3.LUT R23, R34, R23, R7, 0x96, !PT ;  /* 0x0000001722177212 */ /* 0x000fe400078e9607 */
[C-C-:B------:R-:W-:Y:S02]  /*2500*/  SHF.R.W.U32 R7, R26.reuse, 0x11, R26.reuse ;  /* 0x000000111a077819 */ /* 0x140fe40000001e1a */
[----:B------:R-:W-:Y:S01]  /*2510*/  SHF.R.U32.HI R34, RZ, 0xa, R26 ;  /* 0x0000000aff227819 */ /* 0x000fe2000001161a */
[----:B------:R-:W-:Y:S01]  /*2520*/  IMAD.IADD R23, R23, 0x1, R30 ;  /* 0x0000000117177824 */ /* 0x000fe200078e021e */
[----:B------:R-:W-:-:S04]  /*2530*/  SHF.R.W.U32 R30, R26, 0x13, R26 ;  /* 0x000000131a1e7819 */ /* 0x000fc80000001e1a */
        /* <DEDUP_REMOVED lines=18> */
[----:B------:R-:W-:-:S04]  /*2660*/  SHF.R.W.U32 R33, R9, 0x12, R9 ;  /* 0x0000001209217819 */ /* 0x000fc80000001e09 */
[----:B------:R-:W-:Y:S02]  /*2670*/  LOP3.LUT R33, R33, R8, R4, 0x96, !PT ;  /* 0x0000000821217212 */ /* 0x000fe400078e9604 */
[----:B------:R-:W-:-:S03]  /*2680*/  SHF.R.W.U32 R8, R23, 0x11, R23 ;  /* 0x0000001117087819 */ /* 0x000fc60000001e17 */
[----:B------:R-:W-:Y:S01]  /*2690*/  IMAD.IADD R4, R33, 0x1, R34 ;  /* 0x0000000121047824 */ /* 0x000fe200078e0222 */
        /* <DEDUP_REMOVED lines=22> */
[----:B------:R-:W-:-:S03]  /*2800*/  SHF.R.U32.HI R34, RZ, 0xa, R4 ;  /* 0x0000000aff227819 */ /* 0x000fc60000011604 */
[----:B------:R-:W-:Y:S01]  /*2810*/  IMAD.IADD R5, R32, 0x1, R33 ;  /* 0x0000000120057824 */ /* 0x000fe200078e0221 */
[C-C-:B------:R-:W-:Y:S02]  /*2820*/  SHF.R.W.U32 R32, R4.reuse, 0x11, R4.reuse ;  /* 0x0000001104207819 */ /* 0x140fe40000001e04 */
        /* <DEDUP_REMOVED lines=74> */
[----:B------:R-:W-:Y:S02]  /*2cd0*/  IADD3 R34, PT, PT, R16, -0x67c1aeae, R17 ;  /* 0x983e515210227810 */ /* 0x000fe40007ffe011 */
        /* <DEDUP_REMOVED lines=517> */
[--C-:B------:R-:W-:Y:S02]  /*4d30*/  SHF.R.W.U32 R18, R19, 0x7, R19.reuse ;  /* 0x0000000713127819 */ /* 0x100fe40000001e13 */
[----:B------:R-:W-:Y:S02]  /*4d40*/  IADD3 R34, PT, PT, R33, R34, R28 ;  /* 0x0000002221227210 */ /* 0x000fe40007ffe01c */
[--C-:B------:R-:W-:Y:S02]  /*4d50*/  SHF.R.W.U32 R33, R19, 0x12, R19.reuse ;  /* 0x0000001213217819 */ /* 0x100fe40000001e13 */
[----:B------:R-:W-:-:S04]  /*4d60*/  SHF.R.U32.HI R28, RZ, 0x3, R19 ;  /* 0x00000003ff1c7819 */ /* 0x000fc80000011613 */
[----:B------:R-:W-:Y:S02]  /*4d70*/  LOP3.LUT R33, R33, R28, R18, 0x96, !PT ;  /* 0x0000001c21217212 */ /* 0x000fe400078e9612 */
[----:B------:R-:W-:-:S03]  /*4d80*/  SHF.R.W.U32 R18, R17, 0x11, R17 ;  /* 0x0000001111127819 */ /* 0x000fc60000001e11 */
[----:B------:R-:W-:Y:S01]  /*4d90*/  IMAD.IADD R28, R33, 0x1, R32 ;  /* 0x00000001211c7824 */ /* 0x000fe200078e0220 */
[--C-:B------:R-:W-:Y:S02]  /*4da0*/  SHF.R.W.U32 R33, R17, 0x13, R17.reuse ;  /* 0x0000001311217819 */ /* 0x100fe40000001e11 */
[----:B------:R-:W-:-:S04]  /*4db0*/  SHF.R.U32.HI R32, RZ, 0xa, R17 ;  /* 0x0000000aff207819 */ /* 0x000fc80000011611 */
        /* <DEDUP_REMOVED lines=18> */
[----:B------:R-:W-:-:S02]  /*4ee0*/  SHF.R.W.U32 R34, R22, 0x12, R22 ;  /* 0x0000001216227819 */ /* 0x000fc40000001e16 */
[--C-:B------:R-:W-:Y:S02]  /*4ef0*/  SHF.R.U32.HI R35, RZ, 0xa, R28.reuse ;  /* 0x0000000aff237819 */ /* 0x100fe4000001161c */
[----:B------:R-:W-:Y:S02]  /*4f00*/  LOP3.LUT R25, R34, R19, R25, 0x96, !PT ;  /* 0x0000001322197212 */ /* 0x000fe400078e9619 */
        /* <DEDUP_REMOVED lines=16> */
[----:B------:R-:W-:-:S04]  /*5010*/  LOP3.LUT R22, R32, R33, R31, 0xe2, !PT ;  /* 0x0000002120167212 */ /* 0x000fc800078ee21f */
[----:B------:R-:W-:Y:S02]  /*5020*/  IADD3 R34, PT, PT, R35, R22, R30 ;  /* 0x0000001623227210 */ /* 0x000fe40007ffe01e */
[C-C-:B------:R-:W-:Y:S02]  /*5030*/  SHF.R.W.U32 R22, R27.reuse, 0x7, R27.reuse ;  /* 0x000000071b167819 */ /* 0x140fe40000001e1b */
[--C-:B------:R-:W-:Y:S02]  /*5040*/  SHF.R.W.U32 R35, R27, 0x12, R27.reuse ;  /* 0x000000121b237819 */ /* 0x100fe40000001e1b */
[--C-:B------:R-:W-:Y:S02]  /*5050*/  SHF.R.U32.HI R30, RZ, 0x3, R27.reuse ;  /* 0x00000003ff1e7819 */ /* 0x100fe4000001161b */
[----:B------:R-:W-:Y:S02]  /*5060*/  IADD3 R34, PT, PT, R34, 0x19a4c116, R27 ;  /* 0x19a4c11622227810 */ /* 0x000fe40007ffe01b */
[----:B------:R-:W-:-:S02]  /*5070*/  LOP3.LUT R22, R35, R30, R22, 0x96, !PT ;  /* 0x0000001e23167212 */ /* 0x000fc400078e9616 */
        /* <DEDUP_REMOVED lines=13> */
[--C-:B------:R-:W-:Y:S02]  /*5150*/  SHF.R.W.U32 R34, R5, 0x16, R5.reuse ;  /* 0x0000001605227819 */ /* 0x100fe40000001e05 */
[----:B------:R-:W-:Y:S02]  /*5160*/  IADD3 R31, PT, PT, R27, 0x1e376c08, R24 ;  /* 0x1e376c081b1f7810 */ /* 0x000fe40007ffe018 */
        /* <DEDUP_REMOVED lines=25> */
[----:B------:R-:W-:-:S04]  /*5300*/  IADD3 R21, PT, PT, R32, R21, R33 ;  /* 0x0000001520157210 */ /* 0x000fc80007ffe021 */
[----:B------:R-:W-:Y:S02]  /*5310*/  IADD3 R31, PT, PT, R21, 0x34b0bcb5, R20 ;  /* 0x34b0bcb5151f7810 */ /* 0x000fe40007ffe014 */
[C-C-:B------:R-:W-:Y:S02]  /*5320*/  SHF.R.W.U32 R32, R7.reuse, 0x2, R7.reuse ;  /* 0x0000000207207819 */ /* 0x140fe40000001e07 */
[C---:B------:R-:W-:Y:S01]  /*5330*/  SHF.R.W.U32 R21, R7.reuse, 0xd, R7 ;  /* 0x0000000d07157819 */ /* 0x040fe20000001e07 */
[----:B------:R-:W-:Y:S01]  /*5340*/  IMAD.IADD R33, R4, 0x1, R31 ;  /* 0x0000000104217824 */ /* 0x000fe200078e021f */
[----:B------:R-:W-:-:S04]  /*5350*/  SHF.R.W.U32 R20, R7, 0x16, R7 ;  /* 0x0000001607147819 */ /* 0x000fc80000001e07 */
[----:B------:R-:W-:Y:S02]  /*5360*/  LOP3.LUT R32, R20, R21, R32, 0x96, !PT ;  /* 0x0000001514207212 */ /* 0x000fe400078e9620 */
[C-C-:B------:R-:W-:Y:S02]  /*5370*/  SHF.R.W.U32 R4, R33.reuse, 0x6, R33.reuse ;  /* 0x0000000621047819 */ /* 0x140fe40000001e21 */
[C-C-:B------:R-:W-:Y:S02]  /*5380*/  SHF.R.W.U32 R21, R33.reuse, 0xb, R33.reuse ;  /* 0x0000000b21157819 */ /* 0x140fe40000001e21 */
[----:B------:R-:W-:-:S04]  /*5390*/  SHF.R.W.U32 R20, R33, 0x19, R33 ;  /* 0x0000001921147819 */ /* 0x000fc80000001e21 */
[----:B------:R-:W-:Y:S02]  /*53a0*/  LOP3.LUT R21, R20, R21, R4, 0x96, !PT ;  /* 0x0000001514157212 */ /* 0x000fe400078e9604 */
[----:B------:R-:W-:-:S04]  /*53b0*/  LOP3.LUT R4, R24, R33, R27, 0xe2, !PT ;  /* 0x0000002118047212 */ /* 0x000fc800078ee21b */
[----:B------:R-:W-:-:S04]  /*53c0*/  IADD3 R30, PT, PT, R21, R4, R30 ;  /* 0x00000004151e7210 */ /* 0x000fc80007ffe01e */
[----:B------:R-:W-:-:S05]  /*53d0*/  IADD3 R30, PT, PT, R30, 0x391c0cb3, R29 ;  /* 0x391c0cb31e1e7810 */ /* 0x000fca0007ffe01d */
[----:B------:R-:W-:-:S05]  /*53e0*/  IMAD.IADD R29, R5, 0x1, R30 ;  /* 0x00000001051d7824 */ /* 0x000fca00078e021e */
        /* <DEDUP_REMOVED lines=20> */
[----:B------:R-:W-:Y:S02]  /*5530*/  LOP3.LUT R26, R4, R23, R29, 0xe2, !PT ;  /* 0x00000017041a7212 */ /* 0x000fe400078ee21d */
[----:B------:R-:W-:Y:S02]  /*5540*/  LOP3.LUT R5, R6, R5, R7, 0xe8, !PT ;  /* 0x0000000506057212 */ /* 0x000fe400078ee807 */
[----:B------:R-:W-:Y:S02]  /*5550*/  IADD3 R33, PT, PT, R24, R26, R33 ;  /* 0x0000001a18217210 */ /* 0x000fe40007ffe021 */
[----:B------:R-:W-:Y:S02]  /*5560*/  IADD3 R32, PT, PT, R32, R31, R5 ;  /* 0x0000001f20207210 */ /* 0x000fe40007ffe005 */
[----:B------:R-:W-:-:S02]  /*5570*/  IADD3 R24, PT, PT, R33, 0x682e6ff3, R8 ;  /* 0x682e6ff321187810 */ /* 0x000fc40007ffe008 */
[C-C-:B------:R-:W-:Y:S02]  /*5580*/  SHF.R.W.U32 R5, R32.reuse, 0x2, R32.reuse ;  /* 0x0000000220057819 */ /* 0x140fe40000001e20 */
[C---:B------:R-:W-:Y:S01]  /*5590*/  SHF.R.W.U32 R26, R32.reuse, 0xd, R32 ;  /* 0x0000000d201a7819 */ /* 0x040fe20000001e20 */
[C---:B------:R-:W-:Y:S01]  /*55a0*/  IMAD.IADD R8, R32.reuse, 0x1, R24 ;  /* 0x0000000120087824 */ /* 0x040fe200078e0218 */
[----:B------:R-:W-:-:S04]  /*55b0*/  SHF.R.W.U32 R27, R32, 0x16, R32 ;  /* 0x00000016201b7819 */ /* 0x000fc80000001e20 */
[----:B------:R-:W-:Y:S02]  /*55c0*/  LOP3.LUT R5, R27, R26, R5, 0x96, !PT ;  /* 0x0000001a1b057212 */ /* 0x000fe400078e9605 */
        /* <DEDUP_REMOVED lines=8> */
[----:B------:R-:W-:-:S05]  /*5650*/  IADD3 R9, PT, PT, R26, 0x748f82ee, R9 ;  /* 0x748f82ee1a097810 */ /* 0x000fca0007ffe009 */
[C---:B------:R-:W-:Y:S01]  /*5660*/  IMAD.IADD R5, R30.reuse, 0x1, R9 ;  /* 0x000000011e057824 */ /* 0x040fe200078e0209 */
        /* <DEDUP_REMOVED lines=12> */
[----:B------:R-:W-:Y:S02]  /*5730*/  IADD3 R14, PT, PT, R29, 0x78a5636f, R14 ;  /* 0x78a5636f1d0e7810 */ /* 0x000fe40007ffe00e */
[C-C-:B------:R-:W-:Y:S02]  /*5740*/  SHF.R.W.U32 R6, R21.reuse, 0x2, R21.reuse ;  /* 0x0000000215067819 */ /* 0x140fe40000001e15 */
[C-C-:B------:R-:W-:Y:S01]  /*5750*/  SHF.R.W.U32 R7, R21.reuse, 0xd, R21.reuse ;  /* 0x0000000d15077819 */ /* 0x140fe20000001e15 */
[C---:B------:R-:W-:Y:S01]  /*5760*/  IMAD.IADD R4, R21.reuse, 0x1, R14 ;  /* 0x0000000115047824 */ /* 0x040fe200078e020e */
[--C-:B------:R-:W-:Y:S02]  /*5770*/  SHF.R.W.U32 R26, R21, 0x16, R21.reuse ;  /* 0x00000016151a7819 */ /* 0x100fe40000001e15 */
[----:B------:R-:W-:Y:S02]  /*5780*/  LOP3.LUT R32, R30, R32, R21, 0xe8, !PT ;  /* 0x000000201e207212 */ /* 0x000fe400078ee815 */
[----:B------:R-:W-:-:S02]  /*5790*/  LOP3.LUT R7, R26, R7, R6, 0x96, !PT ;  /* 0x000000071a077212 */ /* 0x000fc400078e9606 */
[C-C-:B------:R-:W-:Y:S02]  /*57a0*/  SHF.R.W.U32 R6, R4.reuse, 0x6, R4.reuse ;  /* 0x0000000604067819 */ /* 0x140fe40000001e04 */
[C-C-:B------:R-:W-:Y:S02]  /*57b0*/  SHF.R.W.U32 R27, R4.reuse, 0xb, R4.reuse ;  /* 0x0000000b041b7819 */ /* 0x140fe40000001e04 */
[----:B------:R-:W-:Y:S02]  /*57c0*/  SHF.R.W.U32 R26, R4, 0x19, R4 ;  /* 0x00000019041a7819 */ /* 0x000fe40000001e04 */
[----:B------:R-:W-:Y:S02]  /*57d0*/  IADD3 R20, PT, PT, R7, R20, R32 ;  /* 0x0000001407147210 */ /* 0x000fe40007ffe020 */
        /* <DEDUP_REMOVED lines=8> */
[----:B------:R-:W-:Y:S02]  /*5860*/  IADD3 R15, PT, PT, R32, -0x7b3787ec, R15 ;  /* 0x84c87814200f7810 */ /* 0x000fe40007ffe00f */
[----:B------:R-:W-:-:S03]  /*5870*/  IADD3 R23, PT, PT, R7, R24, R23 ;  /* 0x0000001807177210 */ /* 0x000fc60007ffe017 */
        /* <DEDUP_REMOVED lines=13> */
[----:B------:R-:W-:Y:S02]  /*5950*/  IADD3 R16, PT, PT, R29, -0x7338fdf8, R16 ;  /* 0x8cc702081d107810 */ /* 0x000fe40007ffe010 */
[C-C-:B------:R-:W-:Y:S02]  /*5960*/  SHF.R.W.U32 R9, R8.reuse, 0x2, R8.reuse ;  /* 0x0000000208097819 */ /* 0x140fe40000001e08 */
[C---:B------:R-:W-:Y:S01]  /*5970*/  SHF.R.W.U32 R24, R8.reuse, 0xd, R8 ;  /* 0x0000000d08187819 */ /* 0x040fe20000001e08 */
[----:B------:R-:W-:Y:S01]  /*5980*/  IMAD.IADD R6, R23, 0x1, R16 ;  /* 0x0000000117067824 */ /* 0x000fe200078e0210 */
[----:B------:R-:W-:-:S04]  /*5990*/  SHF.R.W.U32 R21, R8, 0x16, R8 ;  /* 0x0000001608157819 */ /* 0x000fc80000001e08 */
[----:B------:R-:W-:Y:S02]  /*59a0*/  LOP3.LUT R9, R21, R24, R9, 0x96, !PT ;  /* 0x0000001815097212 */ /* 0x000fe400078e9609 */
[C-C-:B------:R-:W-:Y:S02]  /*59b0*/  SHF.R.W.U32 R21, R6.reuse, 0x6, R6.reuse ;  /* 0x0000000606157819 */ /* 0x140fe40000001e06 */
[C-C-:B------:R-:W-:Y:S02]  /*59c0*/  SHF.R.W.U32 R24, R6.reuse, 0xb, R6.reuse ;  /* 0x0000000b06187819 */ /* 0x140fe40000001e06 */
[----:B------:R-:W-:Y:S02]  /*59d0*/  SHF.R.W.U32 R26, R6, 0x19, R6 ;  /* 0x00000019061a7819 */ /* 0x000fe40000001e06 */
[----:B------:R-:W-:Y:S02]  /*59e0*/  LOP3.LUT R20, R23, R20, R8, 0xe8, !PT ;  /* 0x0000001417147212 */ /* 0x000fe400078ee808 */
[----:B------:R-:W-:-:S02]  /*59f0*/  LOP3.LUT R24, R26, R24, R21, 0x96, !PT ;  /* 0x000000181a187212 */ /* 0x000fc400078e9615 */
[----:B------:R-:W-:Y:S02]  /*5a00*/  LOP3.LUT R26, R7, R6, R4, 0xe2, !PT ;  /* 0x00000006071a7212 */ /* 0x000fe400078ee204 */
[----:B------:R-:W-:Y:S02]  /*5a10*/  IADD3 R9, PT, PT, R9, R14, R20 ;  /* 0x0000000e09097210 */ /* 0x000fe40007ffe014 */
[----:B------:R-:W-:Y:S02]  /*5a20*/  IADD3 R24, PT, PT, R24, R26, R5 ;  /* 0x0000001a18187210 */ /* 0x000fe40007ffe005 */
[C-C-:B------:R-:W-:Y:S02]  /*5a30*/  SHF.R.W.U32 R14, R9.reuse, 0x2, R9.reuse ;  /* 0x00000002090e7819 */ /* 0x140fe40000001e09 */
[C-C-:B------:R-:W-:Y:S02]  /*5a40*/  SHF.R.W.U32 R21, R9.reuse, 0xd, R9.reuse ;  /* 0x0000000d09157819 */ /* 0x140fe40000001e09 */
[----:B------:R-:W-:-:S02]  /*5a50*/  SHF.R.W.U32 R20, R9, 0x16, R9 ;  /* 0x0000001609147819 */ /* 0x000fc40000001e09 */
[----:B------:R-:W-:Y:S02]  /*5a60*/  IADD3 R17, PT, PT, R24, -0x6f410006, R17 ;  /* 0x90befffa18117810 */ /* 0x000fe40007ffe011 */
[----:B------:R-:W-:Y:S02]  /*5a70*/  LOP3.LUT R14, R20, R21, R14, 0x96, !PT ;  /* 0x00000015140e7212 */ /* 0x000fe400078e960e */
[C---:B------:R-:W-:Y:S01]  /*5a80*/  LOP3.LUT R23, R8.reuse, R23, R9, 0xe8, !PT ;  /* 0x0000001708177212 */ /* 0x040fe200078ee809 */
[----:B------:R-:W-:-:S03]  /*5a90*/  IMAD.IADD R5, R8, 0x1, R17 ;  /* 0x0000000108057824 */ /* 0x000fc600078e0211 */
[----:B------:R-:W-:Y:S02]  /*5aa0*/  IADD3 R14, PT, PT, R14, R15, R23 ;  /* 0x0000000f0e0e7210 */ /* 0x000fe40007ffe017 */
[C-C-:B------:R-:W-:Y:S02]  /*5ab0*/  SHF.R.W.U32 R23, R5.reuse, 0x6, R5.reuse ;  /* 0x0000000605177819 */ /* 0x140fe40000001e05 */
[C-C-:B------:R-:W-:Y:S02]  /*5ac0*/  SHF.R.W.U32 R15, R14.reuse, 0x2, R14.reuse ;  /* 0x000000020e0f7819 */ /* 0x140fe40000001e0e */
[C-C-:B------:R-:W-:Y:S02]  /*5ad0*/  SHF.R.W.U32 R20, R14.reuse, 0xd, R14.reuse ;  /* 0x0000000d0e147819 */ /* 0x140fe40000001e0e */
[----:B------:R-:W-:Y:S02]  /*5ae0*/  SHF.R.W.U32 R21, R14, 0x16, R14 ;  /* 0x000000160e157819 */ /* 0x000fe40000001e0e */
[----:B------:R-:W-:-:S02]  /*5af0*/  SHF.R.W.U32 R24, R5, 0xb, R5 ;  /* 0x0000000b05187819 */ /* 0x000fc40000001e05 */
[----:B------:R-:W-:Y:S02]  /*5b00*/  SHF.R.W.U32 R26, R5, 0x19, R5 ;  /* 0x00000019051a7819 */ /* 0x000fe40000001e05 */
[----:B------:R-:W-:Y:S02]  /*5b10*/  LOP3.LUT R15, R21, R20, R15, 0x96, !PT ;  /* 0x00000014150f7212 */ /* 0x000fe400078e960f */
[----:B------:R-:W-:Y:S02]  /*5b20*/  LOP3.LUT R23, R26, R24, R23, 0x96, !PT ;  /* 0x000000181a177212 */ /* 0x000fe400078e9617 */
[----:B------:R-:W-:Y:S02]  /*5b30*/  LOP3.LUT R20, R6, R5, R7, 0xe2, !PT ;  /* 0x0000000506147212 */ /* 0x000fe400078ee207 */
[----:B------:R-:W-:Y:S02]  /*5b40*/  LOP3.LUT R8, R9, R8, R14, 0xe8, !PT ;  /* 0x0000000809087212 */ /* 0x000fe400078ee80e */
[----:B------:R-:W-:-:S02]  /*5b50*/  IADD3 R23, PT, PT, R23, R20, R4 ;  /* 0x0000001417177210 */ /* 0x000fc40007ffe004 */
[----:B------:R-:W-:Y:S02]  /*5b60*/  IADD3 R15, PT, PT, R15, R16, R8 ;  /* 0x000000100f0f7210 */ /* 0x000fe40007ffe008 */
[----:B------:R-:W-:Y:S02]  /*5b70*/  IADD3 R28, PT, PT, R23, -0x5baf9315, R28 ;  /* 0xa4506ceb171c7810 */ /* 0x000fe40007ffe01c */
[C-C-:B------:R-:W-:Y:S02]  /*5b80*/  SHF.R.W.U32 R8, R15.reuse, 0x2, R15.reuse ;  /* 0x000000020f087819 */ /* 0x140fe40000001e0f */
[--C-:B------:R-:W-:Y:S01]  /*5b90*/  SHF.R.W.U32 R21, R15, 0xd, R15.reuse ;  /* 0x0000000d0f157819 */ /* 0x100fe20000001e0f */
[----:B------:R-:W-:Y:S01]  /*5ba0*/  IMAD.IADD R4, R9, 0x1, R28 ;  /* 0x0000000109047824 */ /* 0x000fe200078e021c */
[--C-:B------:R-:W-:Y:S02]  /*5bb0*/  SHF.R.W.U32 R16, R15, 0x16, R15.reuse ;  /* 0x000000160f107819 */ /* 0x100fe40000001e0f */
[----:B------:R-:W-:-:S02]  /*5bc0*/  LOP3.LUT R9, R14, R9, R15, 0xe8, !PT ;  /* 0x000000090e097212 */ /* 0x000fc400078ee80f */
[----:B------:R-:W-:Y:S02]  /*5bd0*/  LOP3.LUT R8, R16, R21, R8, 0x96, !PT ;  /* 0x0000001510087212 */ /* 0x000fe400078e9608 */
[C-C-:B------:R-:W-:Y:S02]  /*5be0*/  SHF.R.W.U32 R16, R4.reuse, 0x6, R4.reuse ;  /* 0x0000000604107819 */ /* 0x140fe40000001e04 */
[C-C-:B------:R-:W-:Y:S02]  /*5bf0*/  SHF.R.W.U32 R21, R4.reuse, 0xb, R4.reuse ;  /* 0x0000000b04157819 */ /* 0x140fe40000001e04 */
[----:B------:R-:W-:Y:S02]  /*5c00*/  SHF.R.W.U32 R20, R4, 0x19, R4 ;  /* 0x0000001904147819 */ /* 0x000fe40000001e04 */
[----:B------:R-:W-:Y:S02]  /*5c10*/  IADD3 R8, PT, PT, R8, R17, R9 ;  /* 0x0000001108087210 */ /* 0x000fe40007ffe009 */
[----:B------:R-:W-:-:S02]  /*5c20*/  LOP3.LUT R20, R20, R21, R16, 0x96, !PT ;  /* 0x0000001514147212 */ /* 0x000fc400078e9610 */
[----:B------:R-:W-:Y:S02]  /*5c30*/  LOP3.LUT R21, R5, R4, R6, 0xe2, !PT ;  /* 0x0000000405157212 */ /* 0x000fe400078ee206 */
[C-C-:B------:R-:W-:Y:S02]  /*5c40*/  SHF.R.W.U32 R9, R8.reuse, 0x2, R8.reuse ;  /* 0x0000000208097819 */ /* 0x140fe40000001e08 */
[C-C-:B------:R-:W-:Y:S02]  /*5c50*/  SHF.R.W.U32 R16, R8.reuse, 0xd, R8.reuse ;  /* 0x0000000d08107819 */ /* 0x140fe40000001e08 */
[----:B------:R-:W-:Y:S02]  /*5c60*/  SHF.R.W.U32 R17, R8, 0x16, R8 ;  /* 0x0000001608117819 */ /* 0x000fe40000001e08 */
[----:B------:R-:W-:Y:S02]  /*5c70*/  IADD3 R20, PT, PT, R20, R21, R7 ;  /* 0x0000001514147210 */ /* 0x000fe40007ffe007 */
[----:B------:R-:W-:-:S02]  /*5c80*/  LOP3.LUT R7, R17, R16, R9, 0x96, !PT ;  /* 0x0000001011077212 */ /* 0x000fc400078e9609 */
[----:B------:R-:W-:Y:S02]  /*5c90*/  IADD3 R18, PT, PT, R20, R18, R25 ;  /* 0x0000001214127210 */ /* 0x000fe40007ffe019 */
[----:B------:R-:W-:-:S03]  /*5ca0*/  LOP3.LUT R9, R15, R14, R8, 0xe8, !PT ;  /* 0x0000000e0f097212 */ /* 0x000fc600078ee808 */
[----:B------:R-:W-:Y:S01]  /*5cb0*/  VIADD R21, R18, 0xbef9a3f7 ;  /* 0xbef9a3f712157836 */ /* 0x000fe20000000000 */
[----:B------:R-:W-:-:S03]  /*5cc0*/  IADD3 R7, PT, PT, R7, R28, R9 ;  /* 0x0000001c07077210 */ /* 0x000fc60007ffe009 */
[----:B------:R-:W-:Y:S01]  /*5cd0*/  IMAD.IADD R14, R14, 0x1, R21 ;  /* 0x000000010e0e7824 */ /* 0x000fe200078e0215 */
[C-C-:B------:R-:W-:Y:S02]  /*5ce0*/  SHF.R.W.U32 R16, R7.reuse, 0xd, R7.reuse ;  /* 0x0000000d07107819 */ /* 0x140fe40000001e07 */
[C-C-:B------:R-:W-:Y:S02]  /*5cf0*/  SHF.R.W.U32 R17, R7.reuse, 0x16, R7.reuse ;  /* 0x0000001607117819 */ /* 0x140fe40000001e07 */
[----:B------:R-:W-:Y:S02]  /*5d00*/  SHF.R.W.U32 R9, R7, 0x2, R7 ;  /* 0x0000000207097819 */ /* 0x000fe40000001e07 */
[C-C-:B------:R-:W-:Y:S02]  /*5d10*/  SHF.R.W.U32 R20, R14.reuse, 0x6, R14.reuse ;  /* 0x000000060e147819 */ /* 0x140fe40000001e0e */
[----:B------:R-:W-:Y:S02]  /*5d20*/  LOP3.LUT R18, R17, R16, R9, 0x96, !PT ;  /* 0x0000001011127212 */ /* 0x000fe400078e9609 */
[C-C-:B------:R-:W-:Y:S01]  /*5d30*/  SHF.R.W.U32 R23, R14.reuse, 0xb, R14.reuse ;  /* 0x0000000b0e177819 */ /* 0x140fe20000001e0e */
[----:B------:R-:W0:Y:S01]  /*5d40*/  LDC.64 R16, c[0x0][0x390] ;  /* 0x0000e400ff107b82 */ /* 0x000e220000000a00 */
[----:B------:R-:W-:-:S02]  /*5d50*/  SHF.R.W.U32 R24, R14, 0x19, R14 ;  /* 0x000000190e187819 */ /* 0x000fc40000001e0e */
[----:B------:R-:W-:Y:S02]  /*5d60*/  LOP3.LUT R9, R8, R15, R7, 0xe8, !PT ;  /* 0x0000000f08097212 */ /* 0x000fe400078ee807 */
[----:B------:R-:W-:Y:S02]  /*5d70*/  LOP3.LUT R23, R24, R23, R20, 0x96, !PT ;  /* 0x0000001718177212 */ /* 0x000fe400078e9614 */
[----:B------:R-:W-:Y:S01]  /*5d80*/  LOP3.LUT R20, R4, R14, R5, 0xe2, !PT ;  /* 0x0000000e04147212 */ /* 0x000fe200078ee205 */
[----:B------:R-:W-:Y:S01]  /*5d90*/  UISETP.NE.U32.AND UP0, UPT, UR4, URZ, UPT ;  /* 0x000000ff0400728c */ /* 0x000fe2000bf05070 */
[----:B------:R-:W-:Y:S02]  /*5da0*/  IADD3 R21, PT, PT, R18, R21, R9 ;  /* 0x0000001512157210 */ /* 0x000fe40007ffe009 */
[----:B------:R-:W-:Y:S01]  /*5db0*/  IADD3 R20, PT, PT, R23, R20, R6 ;  /* 0x0000001417147210 */ /* 0x000fe20007ffe006 */
[----:B------:R-:W-:Y:S01]  /*5dc0*/  UISETP.NE.AND.EX UP0, UPT, UR5, URZ, UPT, UP0 ;  /* 0x000000ff0500728c */ /* 0x000fe2000bf05300 */
[----:B------:R-:W-:-:S02]  /*5dd0*/  SHF.R.W.U32 R6, R21, 0x2, R21 ;  /* 0x0000000215067819 */ /* 0x000fc40000001e15 */
[C-C-:B------:R-:W-:Y:S02]  /*5de0*/  SHF.R.W.U32 R9, R21.reuse, 0xd, R21.reuse ;  /* 0x0000000d15097819 */ /* 0x140fe40000001e15 */
[--C-:B------:R-:W-:Y:S02]  /*5df0*/  SHF.R.W.U32 R18, R21, 0x16, R21.reuse ;  /* 0x0000001615127819 */ /* 0x100fe40000001e15 */
[----:B------:R-:W-:Y:S01]  /*5e00*/  IADD3 R19, PT, PT, R20, R19, R22 ;  /* 0x0000001314137210 */ /* 0x000fe20007ffe016 */
[----:B------:R-:W-:Y:S01]  /*5e10*/  UIADD3 UR4, UP1, UPT, UR4, 0x1, URZ ;  /* 0x0000000104047890 */ /* 0x000fe2000ff3e0ff */
[----:B------:R-:W-:Y:S02]  /*5e20*/  LOP3.LUT R9, R18, R9, R6, 0x96, !PT ;  /* 0x0000000912097212 */ /* 0x000fe400078e9606 */
[----:B------:R-:W-:Y:S01]  /*5e30*/  LOP3.LUT R18, R7, R8, R21, 0xe8, !PT ;  /* 0x0000000807127212 */ /* 0x000fe200078ee815 */
[----:B------:R-:W-:Y:S01]  /*5e40*/  VIADD R6, R19, 0xc67178f2 ;  /* 0xc67178f213067836 */ /* 0x000fe20000000000 */
[----:B------:R-:W-:Y:S01]  /*5e50*/  UIADD3.X UR5, UPT, UPT, URZ, UR5, URZ, UP1, !UPT ;  /* 0x00000005ff057290 */ /* 0x000fe20008ffe4ff */
[----:B0-----:R-:W-:Y:S01]  /*5e60*/  IMAD.WIDE.U32 R16, R0, 0x8, R16 ;  /* 0x0000000800107825 */ /* 0x001fe200078e0010 */
[----:B------:R-:W-:-:S02]  /*5e70*/  UISETP.NE.U32.AND UP1, UPT, UR4, 0x100000, UPT ;  /* 0x001000000400788c */ /* 0x000fc4000bf25070 */
[----:B------:R-:W-:Y:S01]  /*5e80*/  IADD3 R9, PT, PT, R9, R6, R18 ;  /* 0x0000000609097210 */ /* 0x000fe20007ffe012 */
[----:B------:R-:W-:Y:S01]  /*5e90*/  IMAD.IADD R18, R15, 0x1, R6 ;  /* 0x000000010f127824 */ /* 0x000fe200078e0206 */
[----:B------:R-:W-:Y:S01]  /*5ea0*/  UISETP.NE.AND.EX UP1, UPT, UR5, URZ, UPT, UP1 ;  /* 0x000000ff0500728c */ /* 0x000fe2000bf25310 */
[----:B------:R-:W-:Y:S10]  /*5eb0*/  BRA.U UP0, `(.L_x_0) ;  /* 0x0000000100487547 */ /* 0x000ff4000b800000 */
[----:B------:R-:W-:Y:S02]  /*5ec0*/  VIADD R15, R21, 0xbb67ae85 ;  /* 0xbb67ae85150f7836 */ /* 0x000fe40000000000 */
[----:B------:R-:W-:Y:S02]  /*5ed0*/  VIADD R9, R9, 0x6a09e667 ;  /* 0x6a09e66709097836 */ /* 0x000fe40000000000 */
[----:B------:R-:W-:Y:S01]  /*5ee0*/  VIADD R7, R7, 0x3c6ef372 ;  /* 0x3c6ef37207077836 */ /* 0x000fe20000000000 */
[----:B------:R0:W-:Y:S01]  /*5ef0*/  STG.E desc[UR14][R10.64+0x4], R15 ;  /* 0x0000040f0a007986 */ /* 0x0001e2000c10190e */
[----:B------:R-:W-:Y:S02]  /*5f00*/  VIADD R19, R8, 0xa54ff53a ;  /* 0xa54ff53a08137836 */ /* 0x000fe40000000000 */
[----:B------:R-:W-:Y:S01]  /*5f10*/  VIADD R21, R18, 0x510e527f ;  /* 0x510e527f12157836 */ /* 0x000fe20000000000 */
[----:B------:R0:W-:Y:S01]  /*5f20*/  STG.E desc[UR14][R10.64], R9 ;  /* 0x000000090a007986 */ /* 0x0001e2000c10190e */
[----:B------:R-:W-:-:S02]  /*5f30*/  VIADD R23, R14, 0x9b05688c ;  /* 0x9b05688c0e177836 */ /* 0x000fc40000000000 */
[----:B------:R-:W-:Y:S01]  /*5f40*/  VIADD R25, R4, 0x1f83d9ab ;  /* 0x1f83d9ab04197836 */ /* 0x000fe20000000000 */
[----:B------:R0:W-:Y:S01]  /*5f50*/  STG.E desc[UR14][R10.64+0x8], R7 ;  /* 0x000008070a007986 */ /* 0x0001e2000c10190e */
[----:B------:R-:W-:-:S03]  /*5f60*/  VIADD R5, R5, 0x5be0cd19 ;  /* 0x5be0cd1905057836 */ /* 0x000fc60000000000 */
[----:B------:R0:W-:Y:S04]  /*5f70*/  STG.E desc[UR14][R10.64+0xc], R19 ;  /* 0x00000c130a007986 */ /* 0x0001e8000c10190e */
[----:B------:R0:W-:Y:S04]  /*5f80*/  STG.E desc[UR14][R10.64+0x10], R21 ;  /* 0x000010150a007986 */ /* 0x0001e8000c10190e */
[----:B------:R0:W-:Y:S04]  /*5f90*/  STG.E desc[UR14][R10.64+0x14], R23 ;  /* 0x000014170a007986 */ /* 0x0001e8000c10190e */
[----:B------:R0:W-:Y:S04]  /*5fa0*/  STG.E desc[UR14][R10.64+0x18], R25 ;  /* 0x000018190a007986 */ /* 0x0001e8000c10190e */
[----:B------:R0:W-:Y:S04]  /*5fb0*/  STG.E desc[UR14][R10.64+0x1c], R5 ;  /* 0x00001c050a007986 */ /* 0x0001e8000c10190e */
[----:B------:R0:W-:Y:S01]  /*5fc0*/  STG.E.64 desc[UR14][R16.64], R12 ;  /* 0x0000000c10007986 */ /* 0x0001e2000c101b0e */
[----:B------:R-:W-:Y:S05]  /*5fd0*/  BRA `(.L_x_1) ;  /* 0x00000004000c7947 */ /* 0x000fea0003800000 */
.L_x_0:
[----:B------:R-:W2:Y:S01]  /*5fe0*/  LDG.E R6, desc[UR14][R10.64] ;  /* 0x0000000e0a067981 */ /* 0x000ea2000c1e1900 */
[----:B------:R-:W-:Y:S01]  /*5ff0*/  VIADD R9, R9, 0x6a09e667 ;  /* 0x6a09e66709097836 */ /* 0x000fe20000000000 */
[----:B------:R-:W-:Y:S04]  /*6000*/  BSSY.RECONVERGENT B0, `(.L_x_1) ;  /* 0x0000040000007945 */ /* 0x000fe80003800200 */
[----:B------:R-:W-:Y:S01]  /*6010*/  BSSY.RELIABLE B1, `(.L_x_2) ;  /* 0x0000035000017945 */ /* 0x000fe20003800100 */
[----:B------:R-:W-:Y:S02]  /*6020*/  VIADD R21, R21, 0xbb67ae85 ;  /* 0xbb67ae8515157836 */ /* 0x000fe40000000000 */
[----:B------:R-:W-:Y:S02]  /*6030*/  VIADD R7, R7, 0x3c6ef372 ;  /* 0x3c6ef37207077836 */ /* 0x000fe40000000000 */
[----:B------:R-:W-:-:S02]  /*6040*/  VIADD R15, R8, 0xa54ff53a ;  /* 0xa54ff53a080f7836 */ /* 0x000fc40000000000 */
[----:B------:R-:W-:Y:S02]  /*6050*/  VIADD R19, R18, 0x510e527f ;  /* 0x510e527f12137836 */ /* 0x000fe40000000000 */
[----:B------:R-:W-:Y:S02]  /*6060*/  VIADD R23, R14, 0x9b05688c ;  /* 0x9b05688c0e177836 */ /* 0x000fe40000000000 */
[----:B------:R-:W-:Y:S02]  /*6070*/  VIADD R25, R4, 0x1f83d9ab ;  /* 0x1f83d9ab04197836 */ /* 0x000fe40000000000 */
[----:B------:R-:W-:Y:S01]  /*6080*/  VIADD R5, R5, 0x5be0cd19 ;  /* 0x5be0cd1905057836 */ /* 0x000fe20000000000 */
[----:B--2---:R-:W-:-:S13]  /*6090*/  ISETP.GE.U32.AND P0, PT, R9, R6, PT ;  /* 0x000000060900720c */ /* 0x004fda0003f06070 */
[----:B------:R-:W-:Y:S05]  /*60a0*/  @!P0 BRA `(.L_x_3) ;  /* 0x0000000000ac8947 */ /* 0x000fea0003800000 */
[----:B------:R-:W-:-:S13]  /*60b0*/  ISETP.GT.U32.AND P0, PT, R9, R6, PT ;  /* 0x000000060900720c */ /* 0x000fda0003f04070 */
[----:B------:R-:W-:Y:S05]  /*60c0*/  @P0 BREAK.RELIABLE B1 ;  /* 0x0000000000010942 */ /* 0x000fea0003800100 */
[----:B------:R-:W-:Y:S05]  /*60d0*/  @P0 BRA `(.L_x_4) ;  /* 0x0000000000c80947 */ /* 0x000fea0003800000 */
[----:B------:R-:W2:Y:S02]  /*60e0*/  LDG.E R4, desc[UR14][R10.64+0x4] ;  /* 0x0000040e0a047981 */ /* 0x000ea4000c1e1900 */
        /* <DEDUP_REMOVED lines=37> */
[----:B------:R-:W-:Y:S05]  /*6340*/  @P0 BREAK.RELIABLE B1 ;  /* 0x0000000000010942 */ /* 0x000fea0003800100 */
[----:B------:R-:W-:Y:S05]  /*6350*/  @P0 BRA `(.L_x_4) ;  /* 0x0000000000280947 */ /* 0x000fea0003800000 */
.L_x_3:
[----:B------:R-:W-:Y:S05]  /*6360*/  BSYNC.RELIABLE B1 ;  /* 0x0000000000017941 */ /* 0x000fea0003800100 */
.L_x_2:
[----:B------:R0:W-:Y:S04]  /*6370*/  STG.E desc[UR14][R10.64], R9 ;  /* 0x000000090a007986 */ /* 0x0001e8000c10190e */
[----:B------:R0:W-:Y:S04]  /*6380*/  STG.E desc[UR14][R10.64+0x4], R21 ;  /* 0x000004150a007986 */ /* 0x0001e8000c10190e */
[----:B------:R0:W-:Y:S04]  /*6390*/  STG.E desc[UR14][R10.64+0x8], R7 ;  /* 0x000008070a007986 */ /* 0x0001e8000c10190e */
[----:B------:R0:W-:Y:S04]  /*63a0*/  STG.E desc[UR14][R10.64+0xc], R15 ;  /* 0x00000c0f0a007986 */ /* 0x0001e8000c10190e */
[----:B------:R0:W-:Y:S04]  /*63b0*/  STG.E desc[UR14][R10.64+0x10], R19 ;  /* 0x000010130a007986 */ /* 0x0001e8000c10190e */
[----:B------:R0:W-:Y:S04]  /*63c0*/  STG.E desc[UR14][R10.64+0x14], R23 ;  /* 0x000014170a007986 */ /* 0x0001e8000c10190e */
[----:B------:R0:W-:Y:S04]  /*63d0*/  STG.E desc[UR14][R10.64+0x18], R25 ;  /* 0x000018190a007986 */ /* 0x0001e8000c10190e */
[----:B------:R0:W-:Y:S04]  /*63e0*/  STG.E desc[UR14][R10.64+0x1c], R5 ;  /* 0x00001c050a007986 */ /* 0x0001e8000c10190e */
[----:B------:R0:W-:Y:S02]  /*63f0*/  STG.E.64 desc[UR14][R16.64], R12 ;  /* 0x0000000c10007986 */ /* 0x0001e4000c101b0e */
.L_x_4:
[----:B------:R-:W-:Y:S05]  /*6400*/  BSYNC.RECONVERGENT B0 ;  /* 0x0000000000007941 */ /* 0x000fea0003800200 */
.L_x_1:
[----:B------:R-:W-:-:S05]  /*6410*/  IADD3 R3, P0, PT, R3, 0x1, RZ ;  /* 0x0000000103037810 */ /* 0x000fca0007f1e0ff */
[----:B------:R-:W-:Y:S01]  /*6420*/  IMAD.X R2, RZ, RZ, R2, P0 ;  /* 0x000000ffff027224 */ /* 0x000fe200000e0602 */
[----:B------:R-:W-:Y:S07]  /*6430*/  BRA.U UP1, `(.L_x_5) ;  /* 0xffffff9d014c7547 */ /* 0x000fee000b83ffff */
[----:B------:R-:W-:Y:S05]  /*6440*/  EXIT ;  /* 0x000000000000794d */ /* 0x000fea0003800000 */
.L_x_6:
[----:B------:R-:W-:-:S00]  /*6450*/  BRA `(.L_x_6) ;  /* 0xfffffffc00fc7947 */ /* 0x000fc0000383ffff */
[----:B------:R-:W-:-:S00]  /*6460*/  NOP ;  /* 0x0000000000007918 */ /* 0x000fc00000000000 */
        /* <DEDUP_REMOVED lines=9> */
.L_x_7:


//--------------------- .nv.global.init           --------------------------
	.section	.nv.global.init,"aw",@progbits
	.align	8
.nv.global.init:
	.type		hashes_per_thread,@object
	.size		hashes_per_thread,(chars - hashes_per_thread)
hashes_per_thread:
        /*0000*/ 	.byte	0x00, 0x00, 0x10, 0x00, 0x00, 0x00, 0x00, 0x00
	.align		8
	.type		chars,@object
	.size		chars,(message_prefix_len - chars)
chars:
        /*0008*/ 	.dword	fun@R_CUDA_G64($str)
	.type		message_prefix_len,@object
	.size		message_prefix_len,(K - message_prefix_len)
message_prefix_len:
        /*0010*/ 	.byte	0x10, 0x00, 0x00, 0x00
	.type		K,@object
	.size		K,($str - K)
K:
        /*0014*/ 	.byte	0x98, 0x2f, 0x8a, 0x42, 0x91, 0x44, 0x37, 0x71, 0xcf, 0xfb, 0xc0, 0xb5, 0xa5, 0xdb, 0xb5, 0xe9
        /* <DEDUP_REMOVED lines=15> */
	.type		$str,@object
	.size		$str,(.L_1 - $str)
$str:
        /*0114*/ 	.byte	0x61, 0x62, 0x63, 0x64, 0x65, 0x66, 0x67, 0x68, 0x69, 0x6a, 0x6b, 0x6c, 0x6d, 0x6e, 0x6f, 0x70
        /*0124*/ 	.byte	0x71, 0x72, 0x73, 0x74, 0x75, 0x76, 0x77, 0x78, 0x79, 0x7a, 0x41, 0x42, 0x43, 0x44, 0x45, 0x46
        /*0134*/ 	.byte	0x47, 0x48, 0x49, 0x4a, 0x4b, 0x4c, 0x4d, 0x4e, 0x4f, 0x50, 0x51, 0x52, 0x53, 0x54, 0x55, 0x56
        /*0144*/ 	.byte	0x57, 0x58, 0x59, 0x5a, 0x30, 0x31, 0x32, 0x33, 0x34, 0x35, 0x36, 0x37, 0x38, 0x39, 0x00
.L_1:


//--------------------- .nv.shared.reserved.0     --------------------------
	.section	.nv.shared.reserved.0,"aw",@nobits
	.weak		__nv_reservedSMEM_offset_0_alias
	.size		__nv_reservedSMEM_offset_0_alias, 0, 64
	.other		__nv_reservedSMEM_offset_0_alias,@"STO_CUDA_RESERVED_SHARED STV_DEFAULT"
__nv_reservedSMEM_offset_0_alias:
	.zero		0
	.zero		64


//--------------------- .nv.global                --------------------------
	.section	.nv.global,"aw",@nobits
.nv.global:
	.type		_ZN34_INTERNAL_2e1a5a30_4_k_cu__Z2Chjjj4cuda3std6ranges3__45__cpo4swapE,@object
	.size		_ZN34_INTERNAL_2e1a5a30_4_k_cu__Z2Chjjj4cuda3std6ranges3__45__cpo4swapE,(.L_5 - _ZN34_INTERNAL_2e1a5a30_4_k_cu__Z2Chjjj4cuda3std6ranges3__45__cpo4swapE)
_ZN34_INTERNAL_2e1a5a30_4_k_cu__Z2Chjjj4cuda3std6ranges3__45__cpo4swapE:
	.zero		1
.L_5:


//--------------------- .nv.constant0._Z8gpu_hashmPjPm --------------------------
	.section	.nv.constant0._Z8gpu_hashmPjPm,"a",@progbits
	.sectionflags	@""
	.align	4
.nv.constant0._Z8gpu_hashmPjPm:
	.zero		920


//--------------------- SYMBOLS --------------------------

	.type		.nv.reservedSmem.offset0,@object
	.size		.nv.reservedSmem.offset0,0x4
